	.target	sm_90a

	.elftype	@"ET_EXEC"


//--------------------- .note.nv.tkinfo           --------------------------
	.section	.note.nv.tkinfo,"",@"SHT_NOTE"
	.sectionflags	@"SHF_NOTE_NV_TKINFO"
	.tkinfo
        /*0018*/ 	.word	0x00000002
        /*0030*/ 	.string	""
        /*0030*/ 	.string	"ptxas"
        /*0030*/ 	.string	"Cuda compilation tools, release 13.0, V13.0.88"
        /*0030*/ 	.string	"Build cuda_13.0.r13.0/compiler.36424714_0"
        /*0030*/ 	.string	"-arch sm_90a -m 64 "



//--------------------- .note.nv.cuinfo           --------------------------
	.section	.note.nv.cuinfo,"",@"SHT_NOTE"
	.sectionflags	@"SHF_NOTE_NV_CUINFO"
        /*0018*/ 	.short	0x0002
        /*001a*/ 	.short	0x005a
        /*001c*/ 	.short	0x0082
	.zero		2


//--------------------- .nv.info                  --------------------------
	.section	.nv.info,"",@"SHT_CUDA_INFO"
	.align	4


	//----- nvinfo : EIATTR_REGCOUNT
	.align		4
        /*0000*/ 	.byte	0x04, 0x2f
        /*0002*/ 	.short	(.L_15 - .L_14)
	.align		4
.L_14:
        /*0004*/ 	.word	index@(_ZN7cutlass13device_kernelINS_4gemm6kernel13GemmUniversalIN4cute5tupleIJiiiiEEENS1_10collective13CollectiveMmaINS1_34MainloopSm90TmaGmmaWarpSpecializedILi4ENS5_IJNS4_1CILi1EEESB_SB_EEENS1_35KernelTmaWarpSpecializedCooperativeEEENS5_IJNSA_ILi256EEESF_NSA_ILi128EEEEEEaNS5_IJlSB_lEEEaSI_NS4_8TiledMMAINS4_8MMA_AtomIJNS4_4SM904GMMA27MMA_64x256x32_S32S8S8_SS_TNEEEENS4_6LayoutINS5_IJNSA_ILi2EEESB_SB_EEENS5_IJSB_NSA_ILi0EEESS_EEEEENS5_IJNS4_10UnderscoreESV_SV_EEEEENS4_13SM90_TMA_LOADENS4_14ComposedLayoutINS4_7SwizzleILi3ELi4ELi3EEENS4_18smem_ptr_flag_bitsILi8EEENSP_INS5_IJNSA_ILi8EEESG_EEENS5_IJSG_SB_EEEEEEEvNS4_8identityESY_S18_vS19_EENS_8epilogue10collective6detail29Sm90TmaWarpSpecializedAdapterINS1C_15DefaultEpilogueIaSI_SI_NS1B_6thread17LinearCombinationIaLi1EiiLNS1G_9ScaleType4KindE0ELNS_15FloatRoundStyleE2EaEENS1_15EpilogueDefaultEEEEEvvEEEEvNT_6ParamsE)
        /*0008*/ 	.word	0x000000a8


	//----- nvinfo : EIATTR_FRAME_SIZE
	.align		4
.L_15:
        /*000c*/ 	.byte	0x04, 0x11
        /*000e*/ 	.short	(.L_17 - .L_16)
	.align		4
.L_16:
        /*0010*/ 	.word	index@(_ZN7cutlass13device_kernelINS_4gemm6kernel13GemmUniversalIN4cute5tupleIJiiiiEEENS1_10collective13CollectiveMmaINS1_34MainloopSm90TmaGmmaWarpSpecializedILi4ENS5_IJNS4_1CILi1EEESB_SB_EEENS1_35KernelTmaWarpSpecializedCooperativeEEENS5_IJNSA_ILi256EEESF_NSA_ILi128EEEEEEaNS5_IJlSB_lEEEaSI_NS4_8TiledMMAINS4_8MMA_AtomIJNS4_4SM904GMMA27MMA_64x256x32_S32S8S8_SS_TNEEEENS4_6LayoutINS5_IJNSA_ILi2EEESB_SB_EEENS5_IJSB_NSA_ILi0EEESS_EEEEENS5_IJNS4_10UnderscoreESV_SV_EEEEENS4_13SM90_TMA_LOADENS4_14ComposedLayoutINS4_7SwizzleILi3ELi4ELi3EEENS4_18smem_ptr_flag_bitsILi8EEENSP_INS5_IJNSA_ILi8EEESG_EEENS5_IJSG_SB_EEEEEEEvNS4_8identityESY_S18_vS19_EENS_8epilogue10collective6detail29Sm90TmaWarpSpecializedAdapterINS1C_15DefaultEpilogueIaSI_SI_NS1B_6thread17LinearCombinationIaLi1EiiLNS1G_9ScaleType4KindE0ELNS_15FloatRoundStyleE2EaEENS1_15EpilogueDefaultEEEEEvvEEEEvNT_6ParamsE)
        /*0014*/ 	.word	0x00000778


	//----- nvinfo : EIATTR_MIN_STACK_SIZE
	.align		4
.L_17:
        /*0018*/ 	.byte	0x04, 0x12
        /*001a*/ 	.short	(.L_19 - .L_18)
	.align		4
.L_18:
        /*001c*/ 	.word	index@(_ZN7cutlass13device_kernelINS_4gemm6kernel13GemmUniversalIN4cute5tupleIJiiiiEEENS1_10collective13CollectiveMmaINS1_34MainloopSm90TmaGmmaWarpSpecializedILi4ENS5_IJNS4_1CILi1EEESB_SB_EEENS1_35KernelTmaWarpSpecializedCooperativeEEENS5_IJNSA_ILi256EEESF_NSA_ILi128EEEEEEaNS5_IJlSB_lEEEaSI_NS4_8TiledMMAINS4_8MMA_AtomIJNS4_4SM904GMMA27MMA_64x256x32_S32S8S8_SS_TNEEEENS4_6LayoutINS5_IJNSA_ILi2EEESB_SB_EEENS5_IJSB_NSA_ILi0EEESS_EEEEENS5_IJNS4_10UnderscoreESV_SV_EEEEENS4_13SM90_TMA_LOADENS4_14ComposedLayoutINS4_7SwizzleILi3ELi4ELi3EEENS4_18smem_ptr_flag_bitsILi8EEENSP_INS5_IJNSA_ILi8EEESG_EEENS5_IJSG_SB_EEEEEEEvNS4_8identityESY_S18_vS19_EENS_8epilogue10collective6detail29Sm90TmaWarpSpecializedAdapterINS1C_15DefaultEpilogueIaSI_SI_NS1B_6thread17LinearCombinationIaLi1EiiLNS1G_9ScaleType4KindE0ELNS_15FloatRoundStyleE2EaEENS1_15EpilogueDefaultEEEEEvvEEEEvNT_6ParamsE)
        /*0020*/ 	.word	0x00000778
.L_19:


//--------------------- .nv.compat                --------------------------
	.section	.nv.compat,"",@"SHT_CUDA_COMPAT_INFO"
	.align	4
        /*0000*/ 	.byte	0x02, 0x09, 0x01, 0x00, 0x02, 0x02, 0x04, 0x00, 0x02, 0x05, 0x05, 0x00, 0x03, 0x07, 0x01, 0x01
        /*0010*/ 	.byte	0x02, 0x03, 0x01, 0x00, 0x02, 0x06, 0x01, 0x00, 0x04, 0x0b, 0x08, 0x00, 0x00, 0x00, 0x00, 0x00
        /*0020*/ 	.byte	0x00, 0x00, 0x00, 0x00


//--------------------- .nv.info._ZN7cutlass13device_kernelINS_4gemm6kernel13GemmUniversalIN4cute5tupleIJiiiiEEENS1_10collective13CollectiveMmaINS1_34MainloopSm90TmaGmmaWarpSpecializedILi4ENS5_IJNS4_1CILi1EEESB_SB_EEENS1_35KernelTmaWarpSpecializedCooperativeEEENS5_IJNSA_ILi256EEESF_NSA_ILi128EEEEEEaNS5_IJlSB_lEEEaSI_NS4_8TiledMMAINS4_8MMA_AtomIJNS4_4SM904GMMA27MMA_64x256x32_S32S8S8_SS_TNEEEENS4_6LayoutINS5_IJNSA_ILi2EEESB_SB_EEENS5_IJSB_NSA_ILi0EEESS_EEEEENS5_IJNS4_10UnderscoreESV_SV_EEEEENS4_13SM90_TMA_LOADENS4_14ComposedLayoutINS4_7SwizzleILi3ELi4ELi3EEENS4_18smem_ptr_flag_bitsILi8EEENSP_INS5_IJNSA_ILi8EEESG_EEENS5_IJSG_SB_EEEEEEEvNS4_8identityESY_S18_vS19_EENS_8epilogue10collective6detail29Sm90TmaWarpSpecializedAdapterINS1C_15DefaultEpilogueIaSI_SI_NS1B_6thread17LinearCombinationIaLi1EiiLNS1G_9ScaleType4KindE0ELNS_15FloatRoundStyleE2EaEENS1_15EpilogueDefaultEEEEEvvEEEEvNT_6ParamsE --------------------------
	.section	.nv.info._ZN7cutlass13device_kernelINS_4gemm6kernel13GemmUniversalIN4cute5tupleIJiiiiEEENS1_10collective13CollectiveMmaINS1_34MainloopSm90TmaGmmaWarpSpecializedILi4ENS5_IJNS4_1CILi1EEESB_SB_EEENS1_35KernelTmaWarpSpecializedCooperativeEEENS5_IJNSA_ILi256EEESF_NSA_ILi128EEEEEEaNS5_IJlSB_lEEEaSI_NS4_8TiledMMAINS4_8MMA_AtomIJNS4_4SM904GMMA27MMA_64x256x32_S32S8S8_SS_TNEEEENS4_6LayoutINS5_IJNSA_ILi2EEESB_SB_EEENS5_IJSB_NSA_ILi0EEESS_EEEEENS5_IJNS4_10UnderscoreESV_SV_EEEEENS4_13SM90_TMA_LOADENS4_14ComposedLayoutINS4_7SwizzleILi3ELi4ELi3EEENS4_18smem_ptr_flag_bitsILi8EEENSP_INS5_IJNSA_ILi8EEESG_EEENS5_IJSG_SB_EEEEEEEvNS4_8identityESY_S18_vS19_EENS_8epilogue10collective6detail29Sm90TmaWarpSpecializedAdapterINS1C_15DefaultEpilogueIaSI_SI_NS1B_6thread17LinearCombinationIaLi1EiiLNS1G_9ScaleType4KindE0ELNS_15FloatRoundStyleE2EaEENS1_15EpilogueDefaultEEEEEvvEEEEvNT_6ParamsE,"",@"SHT_CUDA_INFO"
	.sectionflags	@""
	.align	4


	//----- nvinfo : EIATTR_CUDA_API_VERSION
	.align		4
        /*0000*/ 	.byte	0x04, 0x37
        /*0002*/ 	.short	(.L_21 - .L_20)
.L_20:
        /*0004*/ 	.word	0x00000082


	//----- nvinfo : EIATTR_KPARAM_INFO
	.align		4
.L_21:
        /*0008*/ 	.byte	0x04, 0x17
        /*000a*/ 	.short	(.L_23 - .L_22)
.L_22:
        /*000c*/ 	.word	0x00000000
        /*0010*/ 	.short	0x0000
        /*0012*/ 	.short	0x0070
        /*0014*/ 	.byte	0x00, 0xf0, 0x01, 0x10


	//----- nvinfo : EIATTR_SPARSE_MMA_MASK
	.align		4
.L_23:
        /*0018*/ 	.byte	0x03, 0x50
        /*001a*/ 	.short	0x0000


	//----- nvinfo : EIATTR_MAXREG_COUNT
	.align		4
        /*001c*/ 	.byte	0x03, 0x1b
        /*001e*/ 	.short	0x00a8


	//----- nvinfo : EIATTR_NUM_BARRIERS
	.align		4
        /*0020*/ 	.byte	0x02, 0x4c
        /*0022*/ 	.byte	0x01
	.zero		1


	//----- nvinfo : EIATTR_EXTERNS
	.align		4
        /*0024*/ 	.byte	0x04, 0x0f
        /*0026*/ 	.short	(.L_25 - .L_24)


	//   ....[0]....
	.align		4
.L_24:
        /*0028*/ 	.word	index@(__assertfail)


	//----- nvinfo : EIATTR_ANNOTATIONS
	.align		4
.L_25:
        /*002c*/ 	.byte	0x04, 0x55
        /*002e*/ 	.short	(.L_27 - .L_26)


	//   ....[0]....
.L_26:
        /*0030*/ 	.word	0x00000001
        /*0034*/ 	.byte	0x90, 0x06, 0x00, 0x00, 0x01, 0x00, 0x00, 0x00, 0xb0, 0x06, 0x00, 0x00, 0x01, 0x00, 0x00, 0x00
        /* <DEDUP_REMOVED lines=709> */
        /*2c94*/ 	.byte	0x80, 0x7a, 0x01, 0x00, 0x01, 0x00, 0x00, 0x00, 0xa0, 0x7a, 0x01, 0x00


	//----- nvinfo : EIATTR_MERCURY_ISA_VERSION
	.align		4
.L_27:
        /*2ca0*/ 	.byte	0x03, 0x5f
        /*2ca2*/ 	.short	0x0101


	//----- nvinfo : EIATTR_INT_WARP_WIDE_INSTR_OFFSETS
	.align		4
        /*2ca4*/ 	.byte	0x04, 0x31
        /*2ca6*/ 	.short	(.L_29 - .L_28)


	//   ....[0]....
.L_28:
        /*2ca8*/ 	.word	0x00000500


	//   ....[1]....
        /*2cac*/ 	.word	0x00000510


	//   ....[2]....
        /*2cb0*/ 	.word	0x000005a0


	//----- nvinfo : EIATTR_COOP_GROUP_MASK_REGIDS
	.align		4
.L_29:
        /*2cb4*/ 	.byte	0x04, 0x29
        /*2cb6*/ 	.short	(.L_31 - .L_30)


	//   ....[0]....
.L_30:
        /*2cb8*/ 	.word	0xffffffff


	//   ....[1]....
        /*2cbc*/ 	.word	0xffffffff


	//   ....[2]....
        /*2cc0*/ 	.word	0xffffffff


	//   ....[3]....
        /*2cc4*/ 	.word	0xffffffff


	//   ....[4]....
        /*2cc8*/ 	.word	0xffffffff


	//----- nvinfo : EIATTR_COOP_GROUP_INSTR_OFFSETS
	.align		4
.L_31:
        /*2ccc*/ 	.byte	0x04, 0x28
        /*2cce*/ 	.short	(.L_33 - .L_32)


	//   ....[0]....
.L_32:
        /*2cd0*/ 	.word	0x00000070


	//   ....[1]....
        /*2cd4*/ 	.word	0x00000080


	//   ....[2]....
        /*2cd8*/ 	.word	0x000001a0


	//   ....[3]....
        /*2cdc*/ 	.word	0x000003b0


	//   ....[4]....
        /*2ce0*/ 	.word	0x00001170


	//----- nvinfo : EIATTR_REG_RECONFIG
	.align		4
.L_33:
        /*2ce4*/ 	.byte	0x01, 0x54
	.zero		2


	//----- nvinfo : EIATTR_SYSCALL_OFFSETS
	.align		4
        /*2ce8*/ 	.byte	0x04, 0x46
        /*2cea*/ 	.short	(.L_35 - .L_34)


	//   ....[0]....
.L_34:
        /*2cec*/ 	.word	0x00001330


	//----- nvinfo : EIATTR_MBARRIER_INSTR_OFFSETS
	.align		4
.L_35:
        /*2cf0*/ 	.byte	0x04, 0x39
        /*2cf2*/ 	.short	(.L_37 - .L_36)


	//   ....[0]....
.L_36:
        /*2cf4*/ 	.word	0x00000320
        /*2cf8*/ 	.word	0x000000ff
        /*2cfc*/ 	.word	0x00000000
        /*2d00*/ 	.short	0x0100
        /*2d02*/ 	.byte	0x08
	.zero		1


	//   ....[1]....
        /*2d04*/ 	.word	0x00000330
        /*2d08*/ 	.word	0x000000ff
        /*2d0c*/ 	.word	0x00000020
        /*2d10*/ 	.short	0x0100
        /*2d12*/ 	.byte	0x08
	.zero		1


	//   ....[2]....
        /*2d14*/ 	.word	0x00000340
        /*2d18*/ 	.word	0x000000ff
        /*2d1c*/ 	.word	0x00000008
        /*2d20*/ 	.short	0x0100
        /*2d22*/ 	.byte	0x08
	.zero		1


	//   ....[3]....
        /*2d24*/ 	.word	0x00000350
        /*2d28*/ 	.word	0x000000ff
        /*2d2c*/ 	.word	0x00000028
        /*2d30*/ 	.short	0x0100
        /*2d32*/ 	.byte	0x08
	.zero		1


	//   ....[4]....
        /*2d34*/ 	.word	0x00000360
        /*2d38*/ 	.word	0x000000ff
        /*2d3c*/ 	.word	0x00000010
        /*2d40*/ 	.short	0x0100
        /*2d42*/ 	.byte	0x08
	.zero		1


	//   ....[5]....
        /*2d44*/ 	.word	0x00000370
        /*2d48*/ 	.word	0x000000ff
        /*2d4c*/ 	.word	0x00000030
        /*2d50*/ 	.short	0x0100
        /*2d52*/ 	.byte	0x08
	.zero		1


	//   ....[6]....
        /*2d54*/ 	.word	0x00000380
        /*2d58*/ 	.word	0x000000ff
        /*2d5c*/ 	.word	0x00000018
        /*2d60*/ 	.short	0x0100
        /*2d62*/ 	.byte	0x08
	.zero		1


	//   ....[7]....
        /*2d64*/ 	.word	0x00000390
        /*2d68*/ 	.word	0x000000ff
        /*2d6c*/ 	.word	0x00000038
        /*2d70*/ 	.short	0x0100
        /*2d72*/ 	.byte	0x08
	.zero		1


	//   ....[8]....
        /*2d74*/ 	.word	0x00000620
        /*2d78*/ 	.word	0x000000ff
        /*2d7c*/ 	.word	0x00000050
        /*2d80*/ 	.short	0x0100
        /*2d82*/ 	.byte	0x10
	.zero		1


	//   ....[9]....
        /*2d84*/ 	.word	0x000006c0
        /*2d88*/ 	.word	0x000000ff
        /*2d8c*/ 	.word	0x00000058
        /*2d90*/ 	.short	0x0100
        /*2d92*/ 	.byte	0x10
	.zero		1


	//   ....[10]....
        /*2d94*/ 	.word	0x00001410
        /*2d98*/ 	.word	0x00000003
        /*2d9c*/ 	.word	0x00000000
        /*2da0*/ 	.short	0x010a
        /*2da2*/ 	.byte	0x3f
	.zero		1


	//   ....[11]....
        /*2da4*/ 	.word	0x00001450
        /*2da8*/ 	.word	0x00000003
        /*2dac*/ 	.word	0x00000000
        /*2db0*/ 	.short	0x010a
        /*2db2*/ 	.byte	0x3f
	.zero		1


	//   ....[12]....
        /*2db4*/ 	.word	0x00004a50
        /*2db8*/ 	.word	0x00000002
        /*2dbc*/ 	.word	0x00000000
        /*2dc0*/ 	.short	0x010a
        /*2dc2*/ 	.byte	0x3f
	.zero		1


	//   ....[13]....
        /*2dc4*/ 	.word	0x00004a90
        /*2dc8*/ 	.word	0x00000002
        /*2dcc*/ 	.word	0x00000000
        /*2dd0*/ 	.short	0x010a
        /*2dd2*/ 	.byte	0x3f
	.zero		1


	//   ....[14]....
        /*2dd4*/ 	.word	0x00008b30
        /*2dd8*/ 	.word	0x00000002
        /*2ddc*/ 	.word	0x00000000
        /*2de0*/ 	.short	0x0101
        /*2de2*/ 	.byte	0x3f
	.zero		1


	//   ....[15]....
        /*2de4*/ 	.word	0x00008d20
        /*2de8*/ 	.word	0x00000000
        /*2dec*/ 	.word	0x00000000
        /*2df0*/ 	.short	0x0101
        /*2df2*/ 	.byte	0x3f
	.zero		1


	//   ....[16]....
        /*2df4*/ 	.word	0x00017650
        /*2df8*/ 	.word	0x0000000a
        /*2dfc*/ 	.word	0x00000020
        /*2e00*/ 	.short	0x010a
        /*2e02*/ 	.byte	0x3f
	.zero		1


	//   ....[17]....
        /*2e04*/ 	.word	0x000179e0
        /*2e08*/ 	.word	0x00000002
        /*2e0c*/ 	.word	0x00000058
        /*2e10*/ 	.short	0x0101
        /*2e12*/ 	.byte	0x3f
	.zero		1


	//   ....[18]....
        /*2e14*/ 	.word	0x000181a0
        /*2e18*/ 	.word	0x00000005
        /*2e1c*/ 	.word	0x00000000
        /*2e20*/ 	.short	0x010a
        /*2e22*/ 	.byte	0x3f
	.zero		1


	//   ....[19]....
        /*2e24*/ 	.word	0x00018230
        /*2e28*/ 	.word	0x00000007
        /*2e2c*/ 	.word	0x00000000
        /*2e30*/ 	.short	0x010a
        /*2e32*/ 	.byte	0x3f
	.zero		1


	//   ....[20]....
        /*2e34*/ 	.word	0x000182c0
        /*2e38*/ 	.word	0x00000007
        /*2e3c*/ 	.word	0x00000000
        /*2e40*/ 	.short	0x010a
        /*2e42*/ 	.byte	0x3f
	.zero		1


	//   ....[21]....
        /*2e44*/ 	.word	0x00018350
        /*2e48*/ 	.word	0x00000003
        /*2e4c*/ 	.word	0x00000000
        /*2e50*/ 	.short	0x010a
        /*2e52*/ 	.byte	0x3f
	.zero		1


	//   ....[22]....
        /*2e54*/ 	.word	0x000183b0
        /*2e58*/ 	.word	0x00000003
        /*2e5c*/ 	.word	0x00000000
        /*2e60*/ 	.short	0x010a
        /*2e62*/ 	.byte	0x3f
	.zero		1


	//   ....[23]....
        /*2e64*/ 	.word	0x00018400
        /*2e68*/ 	.word	0x00000002
        /*2e6c*/ 	.word	0x00000000
        /*2e70*/ 	.short	0x010a
        /*2e72*/ 	.byte	0x3f
	.zero		1


	//   ....[24]....
        /*2e74*/ 	.word	0x000184d0
        /*2e78*/ 	.word	0x0000000a
        /*2e7c*/ 	.word	0x00000020
        /*2e80*/ 	.short	0x010a
        /*2e82*/ 	.byte	0x3f
	.zero		1


	//   ....[25]....
        /*2e84*/ 	.word	0x000185a0
        /*2e88*/ 	.word	0x00000005
        /*2e8c*/ 	.word	0x00000000
        /*2e90*/ 	.short	0x010a
        /*2e92*/ 	.byte	0x3f
	.zero		1


	//   ....[26]....
        /*2e94*/ 	.word	0x000185f0
        /*2e98*/ 	.word	0x00000007
        /*2e9c*/ 	.word	0x00000000
        /*2ea0*/ 	.short	0x010a
        /*2ea2*/ 	.byte	0x3f
	.zero		1


	//   ....[27]....
        /*2ea4*/ 	.word	0x00018640
        /*2ea8*/ 	.word	0x00000007
        /*2eac*/ 	.word	0x00000000
        /*2eb0*/ 	.short	0x010a
        /*2eb2*/ 	.byte	0x3f
	.zero		1


	//----- nvinfo : EIATTR_NUM_MBARRIERS
	.align		4
.L_37:
        /*2eb4*/ 	.byte	0x03, 0x38
        /*2eb6*/ 	.short	0x000a


	//----- nvinfo : EIATTR_EXIT_INSTR_OFFSETS
	.align		4
        /*2eb8*/ 	.byte	0x04, 0x1c
        /*2eba*/ 	.short	(.L_39 - .L_38)


	//   ....[0]....
.L_38:
        /*2ebc*/ 	.word	0x00000720


	//   ....[1]....
        /*2ec0*/ 	.word	0x00001090


	//   ....[2]....
        /*2ec4*/ 	.word	0x00016bd0


	//   ....[3]....
        /*2ec8*/ 	.word	0x000172e0


	//   ....[4]....
        /*2ecc*/ 	.word	0x000183a0


	//----- nvinfo : EIATTR_MAX_THREADS
	.align		4
.L_39:
        /*2ed0*/ 	.byte	0x04, 0x05
        /*2ed2*/ 	.short	(.L_41 - .L_40)
.L_40:
        /*2ed4*/ 	.word	0x00000180
        /*2ed8*/ 	.word	0x00000001
        /*2edc*/ 	.word	0x00000001


	//----- nvinfo : EIATTR_CRS_STACK_SIZE
	.align		4
.L_41:
        /*2ee0*/ 	.byte	0x04, 0x1e
        /*2ee2*/ 	.short	(.L_43 - .L_42)
.L_42:
        /*2ee4*/ 	.word	0x00000000


	//----- nvinfo : EIATTR_CBANK_PARAM_SIZE
	.align		4
.L_43:
        /*2ee8*/ 	.byte	0x03, 0x19
        /*2eea*/ 	.short	0x0470


	//----- nvinfo : EIATTR_PARAM_CBANK
	.align		4
        /*2eec*/ 	.byte	0x04, 0x0a
        /*2eee*/ 	.short	(.L_45 - .L_44)
	.align		4
.L_44:
        /*2ef0*/ 	.word	index@(.nv.constant0._ZN7cutlass13device_kernelINS_4gemm6kernel13GemmUniversalIN4cute5tupleIJiiiiEEENS1_10collective13CollectiveMmaINS1_34MainloopSm90TmaGmmaWarpSpecializedILi4ENS5_IJNS4_1CILi1EEESB_SB_EEENS1_35KernelTmaWarpSpecializedCooperativeEEENS5_IJNSA_ILi256EEESF_NSA_ILi128EEEEEEaNS5_IJlSB_lEEEaSI_NS4_8TiledMMAINS4_8MMA_AtomIJNS4_4SM904GMMA27MMA_64x256x32_S32S8S8_SS_TNEEEENS4_6LayoutINS5_IJNSA_ILi2EEESB_SB_EEENS5_IJSB_NSA_ILi0EEESS_EEEEENS5_IJNS4_10UnderscoreESV_SV_EEEEENS4_13SM90_TMA_LOADENS4_14ComposedLayoutINS4_7SwizzleILi3ELi4ELi3EEENS4_18smem_ptr_flag_bitsILi8EEENSP_INS5_IJNSA_ILi8EEESG_EEENS5_IJSG_SB_EEEEEEEvNS4_8identityESY_S18_vS19_EENS_8epilogue10collective6detail29Sm90TmaWarpSpecializedAdapterINS1C_15DefaultEpilogueIaSI_SI_NS1B_6thread17LinearCombinationIaLi1EiiLNS1G_9ScaleType4KindE0ELNS_15FloatRoundStyleE2EaEENS1_15EpilogueDefaultEEEEEvvEEEEvNT_6ParamsE)
        /*2ef4*/ 	.short	0x0210
        /*2ef6*/ 	.short	0x0470


	//----- nvinfo : EIATTR_SW_WAR
	.align		4
.L_45:
        /*2ef8*/ 	.byte	0x04, 0x36
        /*2efa*/ 	.short	(.L_47 - .L_46)
.L_46:
        /*2efc*/ 	.word	0x00000008
.L_47:


//--------------------- .nv.callgraph             --------------------------
	.section	.nv.callgraph,"",@"SHT_CUDA_CALLGRAPH"
	.align	4
	.sectionentsize	8
	.align		4
        /*0000*/ 	.word	0x00000000
	.align		4
        /*0004*/ 	.word	0xffffffff
	.align		4
        /*0008*/ 	.word	index@(_ZN7cutlass13device_kernelINS_4gemm6kernel13GemmUniversalIN4cute5tupleIJiiiiEEENS1_10collective13CollectiveMmaINS1_34MainloopSm90TmaGmmaWarpSpecializedILi4ENS5_IJNS4_1CILi1EEESB_SB_EEENS1_35KernelTmaWarpSpecializedCooperativeEEENS5_IJNSA_ILi256EEESF_NSA_ILi128EEEEEEaNS5_IJlSB_lEEEaSI_NS4_8TiledMMAINS4_8MMA_AtomIJNS4_4SM904GMMA27MMA_64x256x32_S32S8S8_SS_TNEEEENS4_6LayoutINS5_IJNSA_ILi2EEESB_SB_EEENS5_IJSB_NSA_ILi0EEESS_EEEEENS5_IJNS4_10UnderscoreESV_SV_EEEEENS4_13SM90_TMA_LOADENS4_14ComposedLayoutINS4_7SwizzleILi3ELi4ELi3EEENS4_18smem_ptr_flag_bitsILi8EEENSP_INS5_IJNSA_ILi8EEESG_EEENS5_IJSG_SB_EEEEEEEvNS4_8identityESY_S18_vS19_EENS_8epilogue10collective6detail29Sm90TmaWarpSpecializedAdapterINS1C_15DefaultEpilogueIaSI_SI_NS1B_6thread17LinearCombinationIaLi1EiiLNS1G_9ScaleType4KindE0ELNS_15FloatRoundStyleE2EaEENS1_15EpilogueDefaultEEEEEvvEEEEvNT_6ParamsE)
	.align		4
        /*000c*/ 	.word	index@(__assertfail)
	.align		4
        /*0010*/ 	.word	0x00000000
	.align		4
        /*0014*/ 	.word	0xfffffffe
	.align		4
        /*0018*/ 	.word	0x00000000
	.align		4
        /*001c*/ 	.word	0xfffffffd
	.align		4
        /*0020*/ 	.word	0x00000000
	.align		4
        /*0024*/ 	.word	0xfffffffc


//--------------------- .nv.constant4             --------------------------
	.section	.nv.constant4,"a",@progbits
	.align	8
	.align		8
.nv.constant4:
        /*0000*/ 	.dword	__assertfail
	.align		8
        /*0008*/ 	.dword	__unnamed_1
	.align		8
        /*0010*/ 	.dword	_ZN40_INTERNAL_9ccf9356_4_k_cu_a9fa0349_322214cuda3std3__45__cpo5beginE
	.align		8
        /*0018*/ 	.dword	_ZN40_INTERNAL_9ccf9356_4_k_cu_a9fa0349_322214cuda3std3__45__cpo3endE
	.align		8
        /*0020*/ 	.dword	_ZN40_INTERNAL_9ccf9356_4_k_cu_a9fa0349_322214cuda3std3__45__cpo6cbeginE
	.align		8
        /*0028*/ 	.dword	_ZN40_INTERNAL_9ccf9356_4_k_cu_a9fa0349_322214cuda3std3__45__cpo4cendE
	.align		8
        /*0030*/ 	.dword	_ZN40_INTERNAL_9ccf9356_4_k_cu_a9fa0349_322214cuda3std3__442_GLOBAL__N__9ccf9356_4_k_cu_a9fa0349_322216ignoreE
	.align		8
        /*0038*/ 	.dword	_ZN40_INTERNAL_9ccf9356_4_k_cu_a9fa0349_322214cuda3std3__419piecewise_constructE
	.align		8
        /*0040*/ 	.dword	_ZN40_INTERNAL_9ccf9356_4_k_cu_a9fa0349_322214cuda3std3__48in_placeE
	.align		8
        /*0048*/ 	.dword	_ZN40_INTERNAL_9ccf9356_4_k_cu_a9fa0349_322214cuda3std6ranges3__45__cpo4swapE
	.align		8
        /*0050*/ 	.dword	_ZN40_INTERNAL_9ccf9356_4_k_cu_a9fa0349_322214cuda3std6ranges3__45__cpo9iter_moveE
	.align		8
        /*0058*/ 	.dword	_ZN40_INTERNAL_9ccf9356_4_k_cu_a9fa0349_322214cute7productE
	.align		8
        /*0060*/ 	.dword	_ZN40_INTERNAL_9ccf9356_4_k_cu_a9fa0349_322214cute1_E
	.align		8
        /*0068*/ 	.dword	$str$22
	.align		8
        /*0070*/ 	.dword	$str$23


//--------------------- .text._ZN7cutlass13device_kernelINS_4gemm6kernel13GemmUniversalIN4cute5tupleIJiiiiEEENS1_10collective13CollectiveMmaINS1_34MainloopSm90TmaGmmaWarpSpecializedILi4ENS5_IJNS4_1CILi1EEESB_SB_EEENS1_35KernelTmaWarpSpecializedCooperativeEEENS5_IJNSA_ILi256EEESF_NSA_ILi128EEEEEEaNS5_IJlSB_lEEEaSI_NS4_8TiledMMAINS4_8MMA_AtomIJNS4_4SM904GMMA27MMA_64x256x32_S32S8S8_SS_TNEEEENS4_6LayoutINS5_IJNSA_ILi2EEESB_SB_EEENS5_IJSB_NSA_ILi0EEESS_EEEEENS5_IJNS4_10UnderscoreESV_SV_EEEEENS4_13SM90_TMA_LOADENS4_14ComposedLayoutINS4_7SwizzleILi3ELi4ELi3EEENS4_18smem_ptr_flag_bitsILi8EEENSP_INS5_IJNSA_ILi8EEESG_EEENS5_IJSG_SB_EEEEEEEvNS4_8identityESY_S18_vS19_EENS_8epilogue10collective6detail29Sm90TmaWarpSpecializedAdapterINS1C_15DefaultEpilogueIaSI_SI_NS1B_6thread17LinearCombinationIaLi1EiiLNS1G_9ScaleType4KindE0ELNS_15FloatRoundStyleE2EaEENS1_15EpilogueDefaultEEEEEvvEEEEvNT_6ParamsE --------------------------
	.section	.text._ZN7cutlass13device_kernelINS_4gemm6kernel13GemmUniversalIN4cute5tupleIJiiiiEEENS1_10collective13CollectiveMmaINS1_34MainloopSm90TmaGmmaWarpSpecializedILi4ENS5_IJNS4_1CILi1EEESB_SB_EEENS1_35KernelTmaWarpSpecializedCooperativeEEENS5_IJNSA_ILi256EEESF_NSA_ILi128EEEEEEaNS5_IJlSB_lEEEaSI_NS4_8TiledMMAINS4_8MMA_AtomIJNS4_4SM904GMMA27MMA_64x256x32_S32S8S8_SS_TNEEEENS4_6LayoutINS5_IJNSA_ILi2EEESB_SB_EEENS5_IJSB_NSA_ILi0EEESS_EEEEENS5_IJNS4_10UnderscoreESV_SV_EEEEENS4_13SM90_TMA_LOADENS4_14ComposedLayoutINS4_7SwizzleILi3ELi4ELi3EEENS4_18smem_ptr_flag_bitsILi8EEENSP_INS5_IJNSA_ILi8EEESG_EEENS5_IJSG_SB_EEEEEEEvNS4_8identityESY_S18_vS19_EENS_8epilogue10collective6detail29Sm90TmaWarpSpecializedAdapterINS1C_15DefaultEpilogueIaSI_SI_NS1B_6thread17LinearCombinationIaLi1EiiLNS1G_9ScaleType4KindE0ELNS_15FloatRoundStyleE2EaEENS1_15EpilogueDefaultEEEEEvvEEEEvNT_6ParamsE,"ax",@progbits
	.align	128
.text._ZN7cutlass13device_kernelINS_4gemm6kernel13GemmUniversalIN4cute5tupleIJiiiiEEENS1_10collective13CollectiveMmaINS1_34MainloopSm90TmaGmmaWarpSpecializedILi4ENS5_IJNS4_1CILi1EEESB_SB_EEENS1_35KernelTmaWarpSpecializedCooperativeEEENS5_IJNSA_ILi256EEESF_NSA_ILi128EEEEEEaNS5_IJlSB_lEEEaSI_NS4_8TiledMMAINS4_8MMA_AtomIJNS4_4SM904GMMA27MMA_64x256x32_S32S8S8_SS_TNEEEENS4_6LayoutINS5_IJNSA_ILi2EEESB_SB_EEENS5_IJSB_NSA_ILi0EEESS_EEEEENS5_IJNS4_10UnderscoreESV_SV_EEEEENS4_13SM90_TMA_LOADENS4_14ComposedLayoutINS4_7SwizzleILi3ELi4ELi3EEENS4_18smem_ptr_flag_bitsILi8EEENSP_INS5_IJNSA_ILi8EEESG_EEENS5_IJSG_SB_EEEEEEEvNS4_8identityESY_S18_vS19_EENS_8epilogue10collective6detail29Sm90TmaWarpSpecializedAdapterINS1C_15DefaultEpilogueIaSI_SI_NS1B_6thread17LinearCombinationIaLi1EiiLNS1G_9ScaleType4KindE0ELNS_15FloatRoundStyleE2EaEENS1_15EpilogueDefaultEEEEEvvEEEEvNT_6ParamsE:
        .type           _ZN7cutlass13device_kernelINS_4gemm6kernel13GemmUniversalIN4cute5tupleIJiiiiEEENS1_10collective13CollectiveMmaINS1_34MainloopSm90TmaGmmaWarpSpecializedILi4ENS5_IJNS4_1CILi1EEESB_SB_EEENS1_35KernelTmaWarpSpecializedCooperativeEEENS5_IJNSA_ILi256EEESF_NSA_ILi128EEEEEEaNS5_IJlSB_lEEEaSI_NS4_8TiledMMAINS4_8MMA_AtomIJNS4_4SM904GMMA27MMA_64x256x32_S32S8S8_SS_TNEEEENS4_6LayoutINS5_IJNSA_ILi2EEESB_SB_EEENS5_IJSB_NSA_ILi0EEESS_EEEEENS5_IJNS4_10UnderscoreESV_SV_EEEEENS4_13SM90_TMA_LOADENS4_14ComposedLayoutINS4_7SwizzleILi3ELi4ELi3EEENS4_18smem_ptr_flag_bitsILi8EEENSP_INS5_IJNSA_ILi8EEESG_EEENS5_IJSG_SB_EEEEEEEvNS4_8identityESY_S18_vS19_EENS_8epilogue10collective6detail29Sm90TmaWarpSpecializedAdapterINS1C_15DefaultEpilogueIaSI_SI_NS1B_6thread17LinearCombinationIaLi1EiiLNS1G_9ScaleType4KindE0ELNS_15FloatRoundStyleE2EaEENS1_15EpilogueDefaultEEEEEvvEEEEvNT_6ParamsE,@function
        .size           _ZN7cutlass13device_kernelINS_4gemm6kernel13GemmUniversalIN4cute5tupleIJiiiiEEENS1_10collective13CollectiveMmaINS1_34MainloopSm90TmaGmmaWarpSpecializedILi4ENS5_IJNS4_1CILi1EEESB_SB_EEENS1_35KernelTmaWarpSpecializedCooperativeEEENS5_IJNSA_ILi256EEESF_NSA_ILi128EEEEEEaNS5_IJlSB_lEEEaSI_NS4_8TiledMMAINS4_8MMA_AtomIJNS4_4SM904GMMA27MMA_64x256x32_S32S8S8_SS_TNEEEENS4_6LayoutINS5_IJNSA_ILi2EEESB_SB_EEENS5_IJSB_NSA_ILi0EEESS_EEEEENS5_IJNS4_10UnderscoreESV_SV_EEEEENS4_13SM90_TMA_LOADENS4_14ComposedLayoutINS4_7SwizzleILi3ELi4ELi3EEENS4_18smem_ptr_flag_bitsILi8EEENSP_INS5_IJNSA_ILi8EEESG_EEENS5_IJSG_SB_EEEEEEEvNS4_8identityESY_S18_vS19_EENS_8epilogue10collective6detail29Sm90TmaWarpSpecializedAdapterINS1C_15DefaultEpilogueIaSI_SI_NS1B_6thread17LinearCombinationIaLi1EiiLNS1G_9ScaleType4KindE0ELNS_15FloatRoundStyleE2EaEENS1_15EpilogueDefaultEEEEEvvEEEEvNT_6ParamsE,(.L_x_582 - _ZN7cutlass13device_kernelINS_4gemm6kernel13GemmUniversalIN4cute5tupleIJiiiiEEENS1_10collective13CollectiveMmaINS1_34MainloopSm90TmaGmmaWarpSpecializedILi4ENS5_IJNS4_1CILi1EEESB_SB_EEENS1_35KernelTmaWarpSpecializedCooperativeEEENS5_IJNSA_ILi256EEESF_NSA_ILi128EEEEEEaNS5_IJlSB_lEEEaSI_NS4_8TiledMMAINS4_8MMA_AtomIJNS4_4SM904GMMA27MMA_64x256x32_S32S8S8_SS_TNEEEENS4_6LayoutINS5_IJNSA_ILi2EEESB_SB_EEENS5_IJSB_NSA_ILi0EEESS_EEEEENS5_IJNS4_10UnderscoreESV_SV_EEEEENS4_13SM90_TMA_LOADENS4_14ComposedLayoutINS4_7SwizzleILi3ELi4ELi3EEENS4_18smem_ptr_flag_bitsILi8EEENSP_INS5_IJNSA_ILi8EEESG_EEENS5_IJSG_SB_EEEEEEEvNS4_8identityESY_S18_vS19_EENS_8epilogue10collective6detail29Sm90TmaWarpSpecializedAdapterINS1C_15DefaultEpilogueIaSI_SI_NS1B_6thread17LinearCombinationIaLi1EiiLNS1G_9ScaleType4KindE0ELNS_15FloatRoundStyleE2EaEENS1_15EpilogueDefaultEEEEEvvEEEEvNT_6ParamsE)
        .other          _ZN7cutlass13device_kernelINS_4gemm6kernel13GemmUniversalIN4cute5tupleIJiiiiEEENS1_10collective13CollectiveMmaINS1_34MainloopSm90TmaGmmaWarpSpecializedILi4ENS5_IJNS4_1CILi1EEESB_SB_EEENS1_35KernelTmaWarpSpecializedCooperativeEEENS5_IJNSA_ILi256EEESF_NSA_ILi128EEEEEEaNS5_IJlSB_lEEEaSI_NS4_8TiledMMAINS4_8MMA_AtomIJNS4_4SM904GMMA27MMA_64x256x32_S32S8S8_SS_TNEEEENS4_6LayoutINS5_IJNSA_ILi2EEESB_SB_EEENS5_IJSB_NSA_ILi0EEESS_EEEEENS5_IJNS4_10UnderscoreESV_SV_EEEEENS4_13SM90_TMA_LOADENS4_14ComposedLayoutINS4_7SwizzleILi3ELi4ELi3EEENS4_18smem_ptr_flag_bitsILi8EEENSP_INS5_IJNSA_ILi8EEESG_EEENS5_IJSG_SB_EEEEEEEvNS4_8identityESY_S18_vS19_EENS_8epilogue10collective6detail29Sm90TmaWarpSpecializedAdapterINS1C_15DefaultEpilogueIaSI_SI_NS1B_6thread17LinearCombinationIaLi1EiiLNS1G_9ScaleType4KindE0ELNS_15FloatRoundStyleE2EaEENS1_15EpilogueDefaultEEEEEvvEEEEvNT_6ParamsE,@"STO_CUDA_ENTRY STV_DEFAULT"
_ZN7cutlass13device_kernelINS_4gemm6kernel13GemmUniversalIN4cute5tupleIJiiiiEEENS1_10collective13CollectiveMmaINS1_34MainloopSm90TmaGmmaWarpSpecializedILi4ENS5_IJNS4_1CILi1EEESB_SB_EEENS1_35KernelTmaWarpSpecializedCooperativeEEENS5_IJNSA_ILi256EEESF_NSA_ILi128EEEEEEaNS5_IJlSB_lEEEaSI_NS4_8TiledMMAINS4_8MMA_AtomIJNS4_4SM904GMMA27MMA_64x256x32_S32S8S8_SS_TNEEEENS4_6LayoutINS5_IJNSA_ILi2EEESB_SB_EEENS5_IJSB_NSA_ILi0EEESS_EEEEENS5_IJNS4_10UnderscoreESV_SV_EEEEENS4_13SM90_TMA_LOADENS4_14ComposedLayoutINS4_7SwizzleILi3ELi4ELi3EEENS4_18smem_ptr_flag_bitsILi8EEENSP_INS5_IJNSA_ILi8EEESG_EEENS5_IJSG_SB_EEEEEEEvNS4_8identityESY_S18_vS19_EENS_8epilogue10collective6detail29Sm90TmaWarpSpecializedAdapterINS1C_15DefaultEpilogueIaSI_SI_NS1B_6thread17LinearCombinationIaLi1EiiLNS1G_9ScaleType4KindE0ELNS_15FloatRoundStyleE2EaEENS1_15EpilogueDefaultEEEEEvvEEEEvNT_6ParamsE:
[----:B------:R-:W0:Y:S02]  /*0000*/  LDC R1, c[0x0][0x28] ;  /* 0x00000a00ff017b82 */ /* 0x000e240000000800 */
[----:B0-----:R-:W-:Y:S01]  /*0010*/  VIADD R1, R1, 0xfffff888 ;  /* 0xfffff88801017836 */ /* 0x001fe20000000000 */
[----:B------:R-:W0:Y:S01]  /*0020*/  S2R R2, SR_TID.X ;  /* 0x0000000000027919 */ /* 0x000e220000002100 */
[----:B------:R-:W-:Y:S01]  /*0030*/  ELECT P0, URZ, PT ;  /* 0x00000000003f782f */ /* 0x000fe20003800000 */
[----:B------:R-:W-:Y:S01]  /*0040*/  BSSY B0, `(.L_x_0) ;  /* 0x0000015000007945 */ /* 0x000fe20003800000 */
[--C-:B0-----:R-:W-:Y:S02]  /*0050*/  SHF.R.U32.HI R0, RZ, 0x5, R2.reuse ;  /* 0x00000005ff007819 */ /* 0x101fe40000011602 */
[----:B------:R-:W-:-:S03]  /*0060*/  SHF.R.U32.HI R2, RZ, 0x7, R2 ;  /* 0x00000007ff027819 */ /* 0x000fc60000011602 */
[----:B------:R-:W0:Y:S04]  /*0070*/  SHFL.IDX PT, R3, R0, RZ, 0x1f ;  /* 0x00001fff00037589 */ /* 0x000e2800000e0000 */
[----:B------:R-:W1:Y:S01]  /*0080*/  SHFL.IDX PT, R2, R2, RZ, 0x1f ;  /* 0x00001fff02027589 */ /* 0x000e6200000e0000 */
[----:B0-----:R-:W-:Y:S02]  /*0090*/  R2UR UR10, R3 ;  /* 0x00000000030a72ca */ /* 0x001fe400000e0000 */
[----:B-1----:R-:W-:-:S11]  /*00a0*/  R2UR UR5, R2 ;  /* 0x00000000020572ca */ /* 0x002fd600000e0000 */
[----:B------:R-:W-:Y:S02]  /*00b0*/  USHF.R.S32.HI UR4, URZ, 0x1f, UR10 ;  /* 0x0000001f3f047899 */ /* 0x000fe4000801140a */
[----:B------:R-:W-:Y:S02]  /*00c0*/  ISETP.NE.OR P0, PT, RZ, UR10, !P0 ;  /* 0x0000000aff007c0c */ /* 0x000fe4000c705670 */
[----:B------:R-:W-:-:S04]  /*00d0*/  ULEA.HI UR4, UR4, UR10, URZ, 0x2 ;  /* 0x0000000a04047291 */ /* 0x000fc8000f8f103f */
[----:B------:R-:W-:-:S04]  /*00e0*/  ULOP3.LUT UR4, UR4, 0xfffffffc, URZ, 0xc0, !UPT ;  /* 0xfffffffc04047892 */ /* 0x000fc8000f8ec03f */
[----:B------:R-:W-:-:S03]  /*00f0*/  UIADD3 UR10, UR10, -UR4, URZ ;  /* 0x800000040a0a7290 */ /* 0x000fc6000fffe03f */
[----:B------:R-:W-:Y:S09]  /*0100*/  @P0 BRA `(.L_x_1) ;  /* 0x0000000000200947 */ /* 0x000ff20003800000 */
[----:B------:R-:W-:Y:S02]  /*0110*/  ULDC.64 UR6, c[0x0][0x198] ;  /* 0x0000660000067ab9 */ /* 0x000fe40000000a00 */
[----:B------:R-:W-:Y:S02]  /*0120*/  UIADD3 UR8, UP0, UR6, 0xf0, URZ ;  /* 0x000000f006087890 */ /* 0x000fe4000ff1e03f */
[----:B------:R-:W-:Y:S02]  /*0130*/  UIADD3 UR6, UP1, UR6, 0x1f0, URZ ;  /* 0x000001f006067890 */ /* 0x000fe4000ff3e03f */
[----:B------:R-:W-:Y:S02]  /*0140*/  UIADD3.X UR9, URZ, UR7, URZ, UP0, !UPT ;  /* 0x000000073f097290 */ /* 0x000fe400087fe43f */
[----:B------:R-:W-:-:S07]  /*0150*/  UIADD3.X UR7, URZ, UR7, URZ, UP1, !UPT ;  /* 0x000000073f077290 */ /* 0x000fce0008ffe43f */
[----:B------:R0:W-:Y:S02]  /*0160*/  UTMACCTL.PF [UR8] ;  /* 0x00000000080079b9 */ /* 0x0001e40008040000 */
[----:B------:R0:W-:Y:S02]  /*0170*/  UTMACCTL.PF [UR6] ;  /* 0x00000000060079b9 */ /* 0x0001e40008040000 */
[----:B0-----:R-:W-:Y:S01]  /*0180*/  NOP ;  /* 0x0000000000007918 */ /* 0x001fe20000000000 */
.L_x_1:
[----:B------:R-:W-:Y:S05]  /*0190*/  BSYNC B0 ;  /* 0x0000000000007941 */ /* 0x000fea0003800000 */
.L_x_0:
[----:B------:R-:W0:Y:S01]  /*01a0*/  SHFL.IDX PT, R2, R0, RZ, 0x1f ;  /* 0x00001fff00027589 */ /* 0x000e2200000e0000 */
[----:B------:R-:W-:Y:S01]  /*01b0*/  UISETP.NE.AND UP0, UPT, UR10, 0x3, UPT ;  /* 0x000000030a00788c */ /* 0x000fe2000bf05270 */
[----:B------:R-:W-:Y:S01]  /*01c0*/  ISETP.NE.AND P1, PT, RZ, UR5, PT ;  /* 0x00000005ff007c0c */ /* 0x000fe2000bf25270 */
[----:B------:R-:W-:Y:S02]  /*01d0*/  UIADD3 UR18, UR5, -0x1, URZ ;  /* 0xffffffff05127890 */ /* 0x000fe4000fffe03f */
[----:B------:R-:W-:Y:S02]  /*01e0*/  UISETP.EQ.OR UP0, UPT, UR10, URZ, !UP0 ;  /* 0x0000003f0a00728c */ /* 0x000fe4000c702670 */
[----:B------:R-:W-:Y:S02]  /*01f0*/  UISETP.GE.U32.AND UP1, UPT, UR18, 0x2, UPT ;  /* 0x000000021200788c */ /* 0x000fe4000bf26070 */
[----:B------:R-:W-:-:S04]  /*0200*/  UISETP.EQ.AND UP0, UPT, UR5, URZ, UP0 ;  /* 0x0000003f0500728c */ /* 0x000fc80008702270 */
[----:B------:R-:W-:-:S04]  /*0210*/  USEL UR40, URZ, 0x1, !UP0 ;  /* 0x000000013f287887 */ /* 0x000fc8000c000000 */
[----:B------:R-:W-:Y:S01]  /*0220*/  USEL UR40, UR40, 0x2, UP1 ;  /* 0x0000000228287887 */ /* 0x000fe20008800000 */
[----:B0-----:R-:W-:-:S13]  /*0230*/  ISETP.NE.AND P0, PT, R2, RZ, PT ;  /* 0x000000ff0200720c */ /* 0x001fda0003f05270 */
[----:B------:R-:W-:Y:S05]  /*0240*/  @P0 BRA `(.L_x_2) ;  /* 0x0000000000580947 */ /* 0x000fea0003800000 */
[----:B------:R-:W0:Y:S01]  /*0250*/  S2UR UR8, SR_CgaCtaId ;  /* 0x00000000000879c3 */ /* 0x000e220000008800 */
[----:B------:R-:W-:Y:S01]  /*0260*/  UMOV UR4, 0x400 ;  /* 0x0000040000047882 */ /* 0x000fe20000000000 */
[----:B------:R-:W-:Y:S01]  /*0270*/  UMOV UR5, 0x1 ;  /* 0x0000000100057882 */ /* 0x000fe20000000000 */
[----:B------:R-:W-:Y:S01]  /*0280*/  UMOV UR6, 0x100 ;  /* 0x0000010000067882 */ /* 0x000fe20000000000 */
[----:B------:R-:W-:Y:S01]  /*0290*/  ELECT P0, URZ, PT ;  /* 0x00000000003f782f */ /* 0x000fe20003800000 */
[----:B------:R-:W-:-:S04]  /*02a0*/  UIADD3 UR6, -UR6, 0x100000, URZ ;  /* 0x0010000006067890 */ /* 0x000fc8000fffe13f */
[----:B------:R-:W-:Y:S02]  /*02b0*/  USHF.L.U32 UR7, UR6, 0xb, URZ ;  /* 0x0000000b06077899 */ /* 0x000fe4000800063f */
[----:B------:R-:W-:Y:S02]  /*02c0*/  USHF.L.U32 UR6, UR6, 0x1, URZ ;  /* 0x0000000106067899 */ /* 0x000fe4000800063f */
[----:B0-----:R-:W-:Y:S02]  /*02d0*/  ULEA UR8, UR8, UR4, 0x18 ;  /* 0x0000000408087291 */ /* 0x001fe4000f8ec03f */
[----:B------:R-:W-:-:S04]  /*02e0*/  UIADD3 UR4, -UR5, 0x100000, URZ ;  /* 0x0010000005047890 */ /* 0x000fc8000fffe13f */
[----:B------:R-:W-:Y:S02]  /*02f0*/  USHF.L.U32 UR5, UR4, 0xb, URZ ;  /* 0x0000000b04057899 */ /* 0x000fe4000800063f */
[----:B------:R-:W-:Y:S01]  /*0300*/  USHF.L.U32 UR4, UR4, 0x1, URZ ;  /* 0x0000000104047899 */ /* 0x000fe2000800063f */
[----:B------:R-:W0:Y:S11]  /*0310*/  FENCE.VIEW.ASYNC.S ;  /* 0x00000000000073c6 */ /* 0x000e360000000000 */
[----:B0-----:R0:W1:Y:S01]  /*0320*/  SYNCS.EXCH.64 URZ, [UR8], UR4 ;  /* 0x00000004083f75b2 */ /* 0x0010620008000100 */
[----:B------:R0:W2:Y:S01]  /*0330*/  SYNCS.EXCH.64 URZ, [UR8+0x20], UR6 ;  /* 0x00002006083f75b2 */ /* 0x0000a20008000100 */
[----:B------:R0:W3:Y:S01]  /*0340*/  SYNCS.EXCH.64 URZ, [UR8+0x8], UR4 ;  /* 0x00000804083f75b2 */ /* 0x0000e20008000100 */
[----:B------:R0:W4:Y:S01]  /*0350*/  SYNCS.EXCH.64 URZ, [UR8+0x28], UR6 ;  /* 0x00002806083f75b2 */ /* 0x0001220008000100 */
[----:B------:R0:W0:Y:S01]  /*0360*/  SYNCS.EXCH.64 URZ, [UR8+0x10], UR4 ;  /* 0x00001004083f75b2 */ /* 0x0000220008000100 */
[----:B------:R0:W0:Y:S01]  /*0370*/  SYNCS.EXCH.64 URZ, [UR8+0x30], UR6 ;  /* 0x00003006083f75b2 */ /* 0x0000220008000100 */
[----:B------:R0:W0:Y:S01]  /*0380*/  SYNCS.EXCH.64 URZ, [UR8+0x18], UR4 ;  /* 0x00001804083f75b2 */ /* 0x0000220008000100 */
[----:B------:R0:W0:Y:S01]  /*0390*/  SYNCS.EXCH.64 URZ, [UR8+0x38], UR6 ;  /* 0x00003806083f75b2 */ /* 0x0000220008000100 */
[----:B------:R-:W-:Y:S01]  /*03a0*/  NOP ;  /* 0x0000000000007918 */ /* 0x000fe20000000000 */
.L_x_2:
[----:B------:R-:W5:Y:S01]  /*03b0*/  SHFL.IDX PT, R0, R0, RZ, 0x1f ;  /* 0x00001fff00007589 */ /* 0x000f6200000e0000 */
[----:B------:R-:W-:Y:S01]  /*03c0*/  ELECT P0, URZ, PT ;  /* 0x00000000003f782f */ /* 0x000fe20003800000 */
[----:B------:R-:W1:Y:S01]  /*03d0*/  S2UR UR17, SR_CTAID.Y ;  /* 0x00000000001179c3 */ /* 0x000e620000002600 */
[----:B0-----:R-:W-:Y:S01]  /*03e0*/  ULDC UR5, c[0x0][0x65c] ;  /* 0x0001970000057ab9 */ /* 0x001fe20000000800 */
[----:B------:R-:W-:Y:S01]  /*03f0*/  UMOV UR12, 0x20 ;  /* 0x00000020000c7882 */ /* 0x000fe20000000000 */
[----:B------:R-:W-:Y:S01]  /*0400*/  UISETP.NE.AND UP2, UPT, UR5, 0x1, UPT ;  /* 0x000000010500788c */ /* 0x000fe2000bf45270 */
[----:B------:R-:W-:Y:S01]  /*0410*/  NOP ;  /* 0x0000000000007918 */ /* 0x000fe20000000000 */
[----:B------:R-:W-:Y:S02]  /*0420*/  NOP ;  /* 0x0000000000007918 */ /* 0x000fe40000000000 */
[----:B------:R-:W-:Y:S01]  /*0430*/  UP2UR UR46, UPR, URZ, 0x4 ;  /* 0x000000043f2e7883 */ /* 0x000fe20008000000 */
[----:B------:R-:W0:Y:S01]  /*0440*/  S2UR UR4, SR_CTAID.X ;  /* 0x00000000000479c3 */ /* 0x000e220000002500 */
[----:B------:R-:W-:-:S02]  /*0450*/  PLOP3.LUT P2, PT, PT, PT, UP2, 0x80, 0x0 ;  /* 0x000000000000781c */ /* 0x000fc40003f4f028 */
[----:B------:R-:W-:Y:S02]  /*0460*/  PLOP3.LUT P4, PT, PT, PT, UP2, 0x80, 0x0 ;  /* 0x000000000000781c */ /* 0x000fe40003f8f028 */
[----:B------:R-:W-:Y:S01]  /*0470*/  PLOP3.LUT P3, PT, PT, PT, UP2, 0x80, 0x0 ;  /* 0x000000000000781c */ /* 0x000fe20003f6f028 */
[----:B------:R-:W-:Y:S01]  /*0480*/  @UP2 ULDC UR14, c[0x0][0x10] ;  /* 0x00000400000e2ab9 */ /* 0x000fe20000000800 */
[----:B------:R-:W-:Y:S01]  /*0490*/  @UP2 UMOV UR9, URZ ;  /* 0x0000003f00092c82 */ /* 0x000fe20008000000 */
[----:B------:R-:W-:Y:S01]  /*04a0*/  @!UP2 ULDC UR11, c[0x0][0xc] ;  /* 0x00000300000baab9 */ /* 0x000fe20000000800 */
[----:B-----5:R-:W-:Y:S01]  /*04b0*/  ISETP.NE.OR P0, PT, R0, RZ, !P0 ;  /* 0x000000ff0000720c */ /* 0x020fe20004705670 */
[----:B-1----:R-:W-:Y:S02]  /*04c0*/  @UP2 UMOV UR7, UR17 ;  /* 0x0000001100072c82 */ /* 0x002fe40008000000 */
[----:B------:R-:W-:Y:S01]  /*04d0*/  @UP2 UMOV UR8, UR7 ;  /* 0x0000000700082c82 */ /* 0x000fe20008000000 */
[----:B------:R-:W-:Y:S01]  /*04e0*/  @!UP2 UMOV UR7, UR17 ;  /* 0x000000110007ac82 */ /* 0x000fe20008000000 */
[----:B0-----:R-:W-:-:S08]  /*04f0*/  @UP2 UIMAD.WIDE.U32 UR14, UR4, UR14, UR8 ;  /* 0x0000000e040e22a5 */ /* 0x001fd0000f8e0008 */
[----:B------:R-:W-:Y:S01]  /*0500*/  VOTEU.ALL UP0, P0 ;  /* 0x00000000003f7886 */ /* 0x000fe20000000000 */
[----:B------:R-:W-:Y:S01]  /*0510*/  VOTEU.ALL UP1, P0 ;  /* 0x00000000003f7886 */ /* 0x000fe20000020000 */
[----:B------:R-:W-:Y:S01]  /*0520*/  IMAD.U32 R2, RZ, RZ, UR14 ;  /* 0x0000000eff027e24 */ /* 0x000fe2000f8e00ff */
[----:B------:R-:W-:Y:S02]  /*0530*/  MOV R3, UR15 ;  /* 0x0000000f00037c02 */ /* 0x000fe40008000f00 */
[----:B------:R-:W0:Y:S01]  /*0540*/  @!UP0 S2UR UR6, SR_CgaCtaId ;  /* 0x00000000000689c3 */ /* 0x000e220000008800 */
[----:B------:R-:W-:Y:S01]  /*0550*/  @!UP0 UMOV UR5, 0x400 ;  /* 0x0000040000058882 */ /* 0x000fe20000000000 */
[----:B------:R-:W-:-:S04]  /*0560*/  @!UP0 UIADD3 UR12, -UR12, 0x100000, URZ ;  /* 0x001000000c0c8890 */ /* 0x000fc8000fffe13f */
[----:B------:R-:W-:Y:S02]  /*0570*/  @!UP0 USHF.L.U32 UR13, UR12, 0xb, URZ ;  /* 0x0000000b0c0d8899 */ /* 0x000fe4000800063f */
[----:B------:R-:W-:Y:S02]  /*0580*/  @!UP0 USHF.L.U32 UR12, UR12, 0x1, URZ ;  /* 0x000000010c0c8899 */ /* 0x000fe4000800063f */
[----:B0-----:R-:W-:Y:S01]  /*0590*/  @!UP0 ULEA UR16, UR6, UR5, 0x18 ;  /* 0x0000000506108291 */ /* 0x001fe2000f8ec03f */
[----:B------:R-:W-:Y:S01]  /*05a0*/  VOTEU.ALL UP0, P0 ;  /* 0x00000000003f7886 */ /* 0x000fe20000000000 */
[----:B------:R-:W-:Y:S01]  /*05b0*/  PLOP3.LUT P0, PT, PT, PT, UP2, 0x80, 0x0 ;  /* 0x000000000000781c */ /* 0x000fe20003f0f028 */
[----:B------:R-:W-:Y:S01]  /*05c0*/  UMOV UR5, URZ ;  /* 0x0000003f00057c82 */ /* 0x000fe20008000000 */
[----:B------:R-:W-:Y:S01]  /*05d0*/  @UP2 UMOV UR6, URZ ;  /* 0x0000003f00062c82 */ /* 0x000fe20008000000 */
[----:B------:R-:W-:Y:S02]  /*05e0*/  @!UP2 UIMAD.WIDE.U32 UR8, UR11, UR7, UR4 ;  /* 0x000000070b08a2a5 */ /* 0x000fe4000f8e0004 */
[----:B------:R-:W-:-:S04]  /*05f0*/  @UP2 UIADD3 UR6, UR15, UR6, URZ ;  /* 0x000000060f062290 */ /* 0x000fc8000fffe03f */
[----:B------:R-:W-:Y:S01]  /*0600*/  MOV R5, UR9 ;  /* 0x0000000900057c02 */ /* 0x000fe20008000f00 */
[----:B------:R-:W0:Y:S02]  /*0610*/  FENCE.VIEW.ASYNC.S ;  /* 0x00000000000073c6 */ /* 0x000e240000000000 */
[----:B0-----:R0:W2:Y:S01]  /*0620*/  @!UP0 SYNCS.EXCH.64 URZ, [UR16+0x50], UR12 ;  /* 0x0000500c103f85b2 */ /* 0x0010a20008000100 */
[----:B------:R-:W-:Y:S02]  /*0630*/  @P2 IMAD.U32 R6, RZ, RZ, UR6 ;  /* 0x00000006ff062e24 */ /* 0x000fe4000f8e00ff */
[----:B------:R-:W-:Y:S01]  /*0640*/  @P0 IMAD.MOV.U32 R7, RZ, RZ, R2 ;  /* 0x000000ffff070224 */ /* 0x000fe200078e0002 */
[----:B------:R-:W-:Y:S01]  /*0650*/  MOV R2, UR8 ;  /* 0x0000000800027c02 */ /* 0x000fe20008000f00 */
[----:B------:R-:W-:Y:S02]  /*0660*/  @!P4 IMAD.MOV.U32 R6, RZ, RZ, R5 ;  /* 0x000000ffff06c224 */ /* 0x000fe400078e0005 */
[----:B------:R-:W-:-:S02]  /*0670*/  IMAD.U32 R3, RZ, RZ, UR9 ;  /* 0x00000009ff037e24 */ /* 0x000fc4000f8e00ff */
[----:B------:R-:W-:Y:S01]  /*0680*/  @!P3 IMAD.MOV.U32 R7, RZ, RZ, R2 ;  /* 0x000000ffff07b224 */ /* 0x000fe200078e0002 */
[----:B------:R0:W-:Y:S01]  /*0690*/  STL [R1+0x200], R6 ;  /* 0x0002000601007387 */ /* 0x0001e20000100800 */
[----:B------:R-:W-:-:S03]  /*06a0*/  IMAD.U32 R4, RZ, RZ, UR8 ;  /* 0x00000008ff047e24 */ /* 0x000fc6000f8e00ff */
[----:B------:R0:W-:Y:S01]  /*06b0*/  STL [R1+0x204], R7 ;  /* 0x0002040701007387 */ /* 0x0001e20000100800 */
[----:B------:R0:W2:Y:S01]  /*06c0*/  @!UP1 SYNCS.EXCH.64 URZ, [UR16+0x58], UR12 ;  /* 0x0000580c103f95b2 */ /* 0x0000a20008000100 */
[----:B------:R-:W-:Y:S01]  /*06d0*/  NOP ;  /* 0x0000000000007918 */ /* 0x000fe20000000000 */
[----:B--234-:R-:W-:Y:S06]  /*06e0*/  BAR.SYNC.DEFER_BLOCKING 0x0 ;  /* 0x0000000000007b1d */ /* 0x01cfec0000010000 */
[----:B------:R-:W-:Y:S05]  /*06f0*/  @!P1 BRA `(.L_x_3) ;  /* 0x0000016400389947 */ /* 0x000fea0003800000 */
[----:B------:R-:W-:-:S06]  /*0700*/  UISETP.GT.U32.AND UP0, UPT, UR18, 0x1, UPT ;  /* 0x000000011200788c */ /* 0x000fcc000bf04070 */
[----:B------:R-:W-:-:S13]  /*0710*/  PLOP3.LUT P0, PT, PT, PT, UP0, 0x80, 0x0 ;  /* 0x000000000000781c */ /* 0x000fda0003f0f008 */
[----:B0-----:R-:W-:Y:S05]  /*0720*/  @P0 EXIT ;  /* 0x000000000000094d */ /* 0x001fea0003800000 */
[----:B------:R-:W-:Y:S01]  /*0730*/  ULDC.64 UR8, c[0x0][0x650] ;  /* 0x0001940000087ab9 */ /* 0x000fe20000000a00 */
[----:B------:R-:W-:Y:S01]  /*0740*/  UMOV UR41, 0xffffffff ;  /* 0xffffffff00297882 */ /* 0x000fe20000000000 */
[----:B------:R-:W-:Y:S01]  /*0750*/  ISETP.GE.U32.AND P0, PT, R7, UR8, PT ;  /* 0x0000000807007c0c */ /* 0x000fe2000bf06070 */
[----:B------:R-:W-:Y:S01]  /*0760*/  UMOV UR42, 0xffffffff ;  /* 0xffffffff002a7882 */ /* 0x000fe20000000000 */
[----:B------:R-:W-:Y:S01]  /*0770*/  UMOV UR43, 0xffffffff ;  /* 0xffffffff002b7882 */ /* 0x000fe20000000000 */
[----:B------:R-:W-:Y:S02]  /*0780*/  PRMT R0, RZ, 0x7610, R0 ;  /* 0x00007610ff007816 */ /* 0x000fe40000000000 */
[----:B------:R-:W-:-:S13]  /*0790*/  ISETP.GE.U32.AND.EX P0, PT, R6, UR9, PT, P0 ;  /* 0x0000000906007c0c */ /* 0x000fda000bf06100 */
[----:B------:R-:W-:Y:S05]  /*07a0*/  @P0 BRA `(.L_x_4) ;  /* 0x0000000400800947 */ /* 0x000fea0003800000 */
[----:B------:R-:W-:Y:S01]  /*07b0*/  I2FP.F32.U32 R0, UR4 ;  /* 0x0000000400007c45 */ /* 0x000fe20008201000 */
[----:B------:R-:W-:Y:S01]  /*07c0*/  ULDC.64 UR16, c[0x0][0x628] ;  /* 0x00018a0000107ab9 */ /* 0x000fe20000000a00 */
[----:B------:R-:W-:Y:S01]  /*07d0*/  ULDC UR6, c[0x0][0x150] ;  /* 0x0000540000067ab9 */ /* 0x000fe20000000800 */
[----:B------:R-:W-:Y:S01]  /*07e0*/  ISETP.NE.U32.AND P0, PT, RZ, UR16, PT ;  /* 0x00000010ff007c0c */ /* 0x000fe2000bf05070 */
[----:B------:R-:W-:Y:S01]  /*07f0*/  ULDC UR15, c[0x0][0x630] ;  /* 0x00018c00000f7ab9 */ /* 0x000fe20000000800 */
[----:B------:R-:W-:Y:S01]  /*0800*/  FMUL R0, R0, UR6 ;  /* 0x0000000600007c20 */ /* 0x000fe20008400000 */
[----:B------:R-:W-:Y:S01]  /*0810*/  R2UR UR18, R7 ;  /* 0x00000000071272ca */ /* 0x000fe200000e0000 */
[----:B------:R-:W-:Y:S01]  /*0820*/  ULDC UR20, c[0x0][0x154] ;  /* 0x0000550000147ab9 */ /* 0x000fe20000000800 */
[----:B------:R-:W-:Y:S01]  /*0830*/  ISETP.NE.AND.EX P0, PT, RZ, UR17, PT, P0 ;  /* 0x00000011ff007c0c */ /* 0x000fe2000bf05300 */
[----:B------:R0:W1:Y:S01]  /*0840*/  F2I.U32.TRUNC.NTZ R2, R0 ;  /* 0x0000000000027305 */ /* 0x000062000020f000 */
[----:B------:R-:W-:-:S02]  /*0850*/  R2UR UR19, R6 ;  /* 0x00000000061372ca */ /* 0x000fc400000e0000 */
[----:B------:R-:W-:Y:S02]  /*0860*/  R2UR UR8, R7 ;  /* 0x00000000070872ca */ /* 0x000fe400000e0000 */
[----:B------:R-:W-:-:S07]  /*0870*/  R2UR UR9, R6 ;  /* 0x00000000060972ca */ /* 0x000fce00000e0000 */
[----:B0-----:R-:W-:Y:S08]  /*0880*/  @!P0 BRA `(.L_x_5) ;  /* 0x0000000000308947 */ /* 0x001ff00003800000 */
[----:B------:R-:W-:Y:S01]  /*0890*/  R2UR UR8, R7 ;  /* 0x00000000070872ca */ /* 0x000fe200000e0000 */
[----:B------:R-:W-:Y:S01]  /*08a0*/  ULDC UR6, c[0x0][0x634] ;  /* 0x00018d0000067ab9 */ /* 0x000fe20000000800 */
[----:B------:R-:W-:-:S11]  /*08b0*/  R2UR UR14, R6 ;  /* 0x00000000060e72ca */ /* 0x000fd600000e0000 */
[----:B------:R-:W-:-:S04]  /*08c0*/  UIADD3 UR6, UP0, UR8, UR6, URZ ;  /* 0x0000000608067290 */ /* 0x000fc8000ff1e03f */
[----:B------:R-:W-:-:S04]  /*08d0*/  UIADD3.X UR14, URZ, UR14, URZ, UP0, !UPT ;  /* 0x0000000e3f0e7290 */ /* 0x000fc800087fe43f */
[----:B------:R-:W-:-:S04]  /*08e0*/  UIMAD.WIDE.U32 UR8, UR14, UR16, URZ ;  /* 0x000000100e0872a5 */ /* 0x000fc8000f8e003f */
[----:B------:R-:W-:Y:S02]  /*08f0*/  UIMAD.WIDE.U32 UR10, UP0, UR6, UR17, UR8 ;  /* 0x00000011060a72a5 */ /* 0x000fe4000f800008 */
[----:B------:R-:W-:Y:S02]  /*0900*/  UIMAD.WIDE.U32 UR8, UR6, UR16, URZ ;  /* 0x00000010060872a5 */ /* 0x000fe4000f8e003f */
[----:B------:R-:W-:Y:S02]  /*0910*/  UIADD3.X UR13, URZ, URZ, URZ, UP0, !UPT ;  /* 0x0000003f3f0d7290 */ /* 0x000fe400087fe43f */
[----:B------:R-:W-:Y:S01]  /*0920*/  UIADD3 URZ, UP0, UR9, UR10, URZ ;  /* 0x0000000a093f7290 */ /* 0x000fe2000ff1e03f */
[----:B------:R-:W-:-:S03]  /*0930*/  UMOV UR12, UR11 ;  /* 0x0000000b000c7c82 */ /* 0x000fc60008000000 */
[----:B------:R-:W-:-:S12]  /*0940*/  UIMAD.WIDE.U32.X UR8, UR14, UR17, UR12, UP0 ;  /* 0x000000110e0872a5 */ /* 0x000fd800080e040c */
.L_x_5:
[----:B------:R-:W-:Y:S01]  /*0950*/  USHF.R.U64 UR43, UR8, UR15, UR9 ;  /* 0x0000000f082b7299 */ /* 0x000fe20008001209 */
[----:B------:R-:W-:Y:S01]  /*0960*/  I2FP.F32.U32 R0, UR7 ;  /* 0x0000000700007c45 */ /* 0x000fe20008201000 */
[----:B------:R-:W-:Y:S01]  /*0970*/  USHF.R.U32.HI UR5, URZ, UR15, UR9 ;  /* 0x0000000f3f057299 */ /* 0x000fe20008011609 */
[----:B-1----:R-:W-:Y:S01]  /*0980*/  R2UR UR12, R2 ;  /* 0x00000000020c72ca */ /* 0x002fe200000e0000 */
[----:B------:R-:W-:Y:S02]  /*0990*/  UIADD3 UR6, UP0, URZ, -UR43, URZ ;  /* 0x8000002b3f067290 */ /* 0x000fe4000ff1e03f */
[----:B------:R-:W-:Y:S01]  /*09a0*/  FMUL R0, R0, UR20 ;  /* 0x0000001400007c20 */ /* 0x000fe20008400000 */
[----:B------:R-:W-:Y:S01]  /*09b0*/  ULDC.64 UR8, c[0x0][0x620] ;  /* 0x0001880000087ab9 */ /* 0x000fe20000000a00 */
[----:B------:R-:W-:Y:S01]  /*09c0*/  UIADD3.X UR5, URZ, ~UR5, URZ, UP0, !UPT ;  /* 0x800000053f057290 */ /* 0x000fe200087fe43f */
[----:B------:R-:W-:Y:S01]  /*09d0*/  UMOV UR10, UR18 ;  /* 0x00000012000a7c82 */ /* 0x000fe20008000000 */
[----:B------:R-:W-:-:S02]  /*09e0*/  UMOV UR11, UR19 ;  /* 0x00000013000b7c82 */ /* 0x000fc40008000000 */
[----:B------:R-:W-:Y:S01]  /*09f0*/  UIMAD UR5, UR5, UR8, URZ ;  /* 0x00000008050572a4 */ /* 0x000fe2000f8e023f */
[----:B------:R-:W0:Y:S01]  /*0a00*/  F2I.U32.TRUNC.NTZ R0, R0 ;  /* 0x0000000000007305 */ /* 0x000e22000020f000 */
[----:B------:R-:W-:Y:S02]  /*0a10*/  UIMAD.WIDE.U32 UR10, UR6, UR8, UR10 ;  /* 0x00000008060a72a5 */ /* 0x000fe4000f8e000a */
[----:B------:R-:W-:Y:S01]  /*0a20*/  UIMAD UR6, UR6, UR9, UR5 ;  /* 0x00000009060672a4 */ /* 0x000fe2000f8e0205 */
[----:B------:R-:W-:Y:S01]  /*0a30*/  ULDC UR21, c[0x0][0x658] ;  /* 0x0001960000157ab9 */ /* 0x000fe20000000800 */
[----:B------:R-:W-:Y:S02]  /*0a40*/  UMOV UR19, 0xffffffff ;  /* 0xffffffff00137882 */ /* 0x000fe40000000000 */
[----:B------:R-:W-:Y:S01]  /*0a50*/  UIADD3 UR6, UR11, UR6, URZ ;  /* 0x000000060b067290 */ /* 0x000fe2000fffe03f */
[----:B------:R-:W-:Y:S01]  /*0a60*/  ULDC UR15, c[0x0][0x618] ;  /* 0x00018600000f7ab9 */ /* 0x000fe20000000800 */
[----:B------:R-:W-:Y:S01]  /*0a70*/  ULDC.64 UR8, c[0x0][0x640] ;  /* 0x0001900000087ab9 */ /* 0x000fe20000000a00 */
[----:B------:R-:W-:Y:S01]  /*0a80*/  USHF.L.U32 UR11, UR19, UR21, URZ ;  /* 0x00000015130b7299 */ /* 0x000fe2000800063f */
[----:B------:R-:W-:Y:S01]  /*0a90*/  ISETP.NE.U32.AND P0, PT, RZ, UR8, PT ;  /* 0x00000008ff007c0c */ /* 0x000fe2000bf05070 */
[----:B------:R-:W-:-:S02]  /*0aa0*/  USHF.R.U64 UR19, UR10, UR15, UR6 ;  /* 0x0000000f0a137299 */ /* 0x000fc40008001206 */
[----:B------:R-:W-:Y:S01]  /*0ab0*/  USHF.R.U32.HI UR10, URZ, UR15, UR6 ;  /* 0x0000000f3f0a7299 */ /* 0x000fe20008011606 */
[----:B0-----:R-:W-:Y:S01]  /*0ac0*/  R2UR UR14, R0 ;  /* 0x00000000000e72ca */ /* 0x001fe200000e0000 */
[----:B------:R-:W-:Y:S01]  /*0ad0*/  ULDC UR17, c[0x0][0x608] ;  /* 0x0001820000117ab9 */ /* 0x000fe20000000800 */
[----:B------:R-:W-:Y:S01]  /*0ae0*/  ISETP.NE.AND.EX P0, PT, RZ, UR9, PT, P0 ;  /* 0x00000009ff007c0c */ /* 0x000fe2000bf05300 */
[----:B------:R-:W-:Y:S02]  /*0af0*/  USHF.R.U64 UR23, UR19, UR17, UR10 ;  /* 0x0000001113177299 */ /* 0x000fe4000800120a */
[----:B------:R-:W-:Y:S01]  /*0b00*/  USHF.R.U32.HI UR10, URZ, UR17, UR10 ;  /* 0x000000113f0a7299 */ /* 0x000fe2000801160a */
[----:B------:R-:W-:Y:S01]  /*0b10*/  UMOV UR16, 0x1 ;  /* 0x0000000100107882 */ /* 0x000fe20000000000 */
[----:B------:R-:W-:Y:S02]  /*0b20*/  UIADD3 UR12, -UR12, URZ, URZ ;  /* 0x0000003f0c0c7290 */ /* 0x000fe4000fffe13f */
[----:B------:R-:W-:-:S02]  /*0b30*/  USHF.R.U64 UR24, UR23, UR21, UR10 ;  /* 0x0000001517187299 */ /* 0x000fc4000800120a */
[----:B------:R-:W-:Y:S01]  /*0b40*/  USHF.L.U32 UR6, UR16, UR21, URZ ;  /* 0x0000001510067299 */ /* 0x000fe2000800063f */
[----:B------:R-:W-:Y:S01]  /*0b50*/  ULDC UR13, c[0x0][0x144] ;  /* 0x00005100000d7ab9 */ /* 0x000fe20000000800 */
[----:B------:R-:W-:Y:S01]  /*0b60*/  ULDC UR5, c[0x0][0x600] ;  /* 0x0001800000057ab9 */ /* 0x000fe20000000800 */
[----:B------:R-:W-:Y:S02]  /*0b70*/  ULOP3.LUT UR16, URZ, UR11, URZ, 0x33, !UPT ;  /* 0x0000000b3f107292 */ /* 0x000fe4000f8e333f */
[----:B------:R-:W-:Y:S02]  /*0b80*/  USHF.R.U32.HI UR11, URZ, UR21, UR10 ;  /* 0x000000153f0b7299 */ /* 0x000fe4000801160a */
[----:B------:R-:W-:Y:S02]  /*0b90*/  UIADD3 UR18, UR5, -0x1, URZ ;  /* 0xffffffff05127890 */ /* 0x000fe4000fffe03f */
[----:B------:R-:W-:Y:S02]  /*0ba0*/  UIADD3 UR20, -UR14, URZ, URZ ;  /* 0x0000003f0e147290 */ /* 0x000fe4000fffe13f */
[----:B------:R-:W-:Y:S01]  /*0bb0*/  UIMAD UR4, UR13, UR12, UR4 ;  /* 0x0000000c0d0472a4 */ /* 0x000fe2000f8e0204 */
[----:B------:R-:W-:Y:S01]  /*0bc0*/  ULDC UR25, c[0x0][0x148] ;  /* 0x0000520000197ab9 */ /* 0x000fe20000000800 */
[----:B------:R-:W-:Y:S01]  /*0bd0*/  ULDC UR21, c[0x0][0x648] ;  /* 0x0001920000157ab9 */ /* 0x000fe20000000800 */
[----:B------:R-:W-:Y:S01]  /*0be0*/  ULDC UR22, c[0x0][0x638] ;  /* 0x00018e0000167ab9 */ /* 0x000fe20000000800 */
[----:B------:R-:W-:Y:S01]  /*0bf0*/  UMOV UR10, UR24 ;  /* 0x00000018000a7c82 */ /* 0x000fe20008000000 */
[----:B------:R-:W-:Y:S07]  /*0c00*/  @!P0 BRA `(.L_x_6) ;  /* 0x0000000000308947 */ /* 0x000fee0003800000 */
[----:B------:R-:W-:Y:S02]  /*0c10*/  ULDC UR14, c[0x0][0x64c] ;  /* 0x00019300000e7ab9 */ /* 0x000fe40000000800 */
        /* <DEDUP_REMOVED lines=8> */
[----:B------:R-:W-:-:S07]  /*0ca0*/  UIMAD.WIDE.U32.X UR8, UR17, UR9, UR14, UP0 ;  /* 0x00000009110872a5 */ /* 0x000fce00080e040e */
[----:B------:R-:W-:Y:S01]  /*0cb0*/  UMOV UR10, UR8 ;  /* 0x00000008000a7c82 */ /* 0x000fe20008000000 */
[----:B------:R-:W-:-:S05]  /*0cc0*/  UMOV UR11, UR9 ;  /* 0x00000009000b7c82 */ /* 0x000fca0008000000 */
.L_x_6:
[----:B------:R-:W-:Y:S01]  /*0cd0*/  UISETP.NE.AND UP0, UPT, UR46, URZ, UPT ;  /* 0x0000003f2e00728c */ /* 0x000fe2000bf05270 */
[----:B------:R-:W-:Y:S01]  /*0ce0*/  MOV R0, 0x1 ;  /* 0x0000000100007802 */ /* 0x000fe20000000f00 */
[----:B------:R-:W-:Y:S02]  /*0cf0*/  USHF.R.U64 UR8, UR10, UR21, UR11 ;  /* 0x000000150a087299 */ /* 0x000fe4000800120b */
[----:B------:R-:W-:Y:S02]  /*0d00*/  ULOP3.LUT UR16, UR23, UR16, URZ, 0xc0, !UPT ;  /* 0x0000001017107292 */ /* 0x000fe4000f8ec03f */
[----:B------:R-:W-:Y:S02]  /*0d10*/  ULOP3.LUT UR18, UR19, UR18, URZ, 0xc0, !UPT ;  /* 0x0000001213127292 */ /* 0x000fe4000f8ec03f */
[----:B------:R-:W-:-:S03]  /*0d20*/  UIMAD UR16, UR6, UR8, UR16 ;  /* 0x00000008061072a4 */ /* 0x000fc6000f8e0210 */
[----:B------:R-:W-:Y:S02]  /*0d30*/  @UP0 UIMAD UR4, UR25, UR20, UR7 ;  /* 0x00000014190402a4 */ /* 0x000fe4000f8e0207 */
[----:B------:R-:W-:-:S04]  /*0d40*/  UIADD3 UR7, -UR8, URZ, URZ ;  /* 0x0000003f08077290 */ /* 0x000fc8000fffe13f */
[----:B------:R-:W-:-:S03]  /*0d50*/  UIMAD UR6, UR7, UR22, UR24 ;  /* 0x00000016070672a4 */ /* 0x000fc6000f8e0218 */
[----:B------:R-:W-:Y:S01]  /*0d60*/  ULDC UR7, c[0x0][0x610] ;  /* 0x0001840000077ab9 */ /* 0x000fe20000000800 */
[----:B------:R-:W-:Y:S02]  /*0d70*/  UIMAD UR6, UR6, UR5, UR18 ;  /* 0x00000005060672a4 */ /* 0x000fe4000f8e0212 */
[----:B------:R-:W-:-:S04]  /*0d80*/  UIMAD UR4, UR16, UR7, UR4 ;  /* 0x00000007100472a4 */ /* 0x000fc8000f8e0204 */
[----:B------:R-:W-:Y:S02]  /*0d90*/  USEL UR42, UR6, UR4, !UP0 ;  /* 0x00000004062a7287 */ /* 0x000fe4000c000000 */
[----:B------:R-:W-:-:S12]  /*0da0*/  USEL UR41, UR4, UR6, !UP0 ;  /* 0x0000000604297287 */ /* 0x000fd8000c000000 */
.L_x_4:
[----:B------:R-:W-:-:S08]  /*0db0*/  NOP ;  /* 0x0000000000007918 */ /* 0x000fd00000000000 */
[----:B------:R-:W0:Y:S02]  /*0dc0*/  USETMAXREG.TRY_ALLOC.CTAPOOL UP0, 0xf0 ;  /* 0x000000f0000079c8 */ /* 0x000e240008000600 */
[----:B0-----:R-:W-:-:S13]  /*0dd0*/  PLOP3.LUT P0, PT, PT, PT, UP0, 0x80, 0x0 ;  /* 0x000000000000781c */ /* 0x001fda0003f0f008 */
[----:B------:R-:W-:Y:S05]  /*0de0*/  @!P0 BRA `(.L_x_4) ;  /* 0xfffffffc00f08947 */ /* 0x000fea000383ffff */
[----:B------:R-:W-:Y:S01]  /*0df0*/  ULDC.64 UR4, c[0x0][0x598] ;  /* 0x0001660000047ab9 */ /* 0x000fe20000000a00 */
[----:B------:R-:W-:Y:S01]  /*0e00*/  ULDC.64 UR36, c[0x0][0x208] ;  /* 0x0000820000247ab9 */ /* 0x000fe20000000a00 */
[----:B------:R-:W-:-:S04]  /*0e10*/  ISETP.NE.U32.AND P0, PT, RZ, UR4, PT ;  /* 0x00000004ff007c0c */ /* 0x000fc8000bf05070 */
[----:B------:R-:W-:-:S13]  /*0e20*/  ISETP.NE.AND.EX P0, PT, RZ, UR5, PT, P0 ;  /* 0x00000005ff007c0c */ /* 0x000fda000bf05300 */
[----:B------:R-:W-:Y:S05]  /*0e30*/  @!P0 BRA `(.L_x_7) ;  /* 0x00000000001c8947 */ /* 0x000fea0003800000 */
[----:B------:R-:W0:Y:S02]  /*0e40*/  LDC.64 R2, c[0x0][0x598] ;  /* 0x00016600ff027b82 */ /* 0x000e240000000a00 */
[----:B0-----:R-:W2:Y:S02]  /*0e50*/  LDG.E.64 R2, desc[UR36][R2.64] ;  /* 0x0000002402027981 */ /* 0x001ea4000c1e1b00 */
[----:B--2---:R-:W-:-:S04]  /*0e60*/  ISETP.NE.U32.AND P0, PT, R2, RZ, PT ;  /* 0x000000ff0200720c */ /* 0x004fc80003f05070 */
[----:B------:R-:W-:-:S13]  /*0e70*/  ISETP.NE.AND.EX P0, PT, R3, RZ, PT, P0 ;  /* 0x000000ff0300720c */ /* 0x000fda0003f05300 */
[----:B------:R-:W-:Y:S05]  /*0e80*/  @!P0 BRA `(.L_x_7) ;  /* 0x0000000000088947 */ /* 0x000fea0003800000 */
[----:B------:R0:W5:Y:S01]  /*0e90*/  LD.E R17, desc[UR36][R2.64] ;  /* 0x0000002402117980 */ /* 0x000162000c101900 */
[----:B------:R-:W-:Y:S05]  /*0ea0*/  BRA `(.L_x_8) ;  /* 0x0000000000247947 */ /* 0x000fea0003800000 */
.L_x_7:
[----:B------:R-:W-:Y:S02]  /*0eb0*/  ULDC.64 UR4, c[0x0][0x588] ;  /* 0x0001620000047ab9 */ /* 0x000fe40000000a00 */
[----:B------:R-:W-:-:S04]  /*0ec0*/  ISETP.NE.U32.AND P0, PT, RZ, UR4, PT ;  /* 0x00000004ff007c0c */ /* 0x000fc8000bf05070 */
[----:B------:R-:W-:-:S13]  /*0ed0*/  ISETP.NE.AND.EX P0, PT, RZ, UR5, PT, P0 ;  /* 0x00000005ff007c0c */ /* 0x000fda000bf05300 */
[----:B------:R-:W-:Y:S05]  /*0ee0*/  @!P0 BRA `(.L_x_9) ;  /* 0x00000000000c8947 */ /* 0x000fea0003800000 */
[----:B------:R-:W0:Y:S02]  /*0ef0*/  LDC.64 R2, c[0x0][0x588] ;  /* 0x00016200ff027b82 */ /* 0x000e240000000a00 */
[----:B0-----:R1:W5:Y:S01]  /*0f00*/  LDG.E R17, desc[UR36][R2.64] ;  /* 0x0000002402117981 */ /* 0x001362000c1e1900 */
[----:B------:R-:W-:Y:S05]  /*0f10*/  BRA `(.L_x_8) ;  /* 0x0000000000087947 */ /* 0x000fea0003800000 */
.L_x_9:
[----:B------:R-:W-:Y:S02]  /*0f20*/  ULDC UR4, c[0x0][0x580] ;  /* 0x0001600000047ab9 */ /* 0x000fe40000000800 */
[----:B------:R-:W-:-:S07]  /*0f30*/  IMAD.U32 R17, RZ, RZ, UR4 ;  /* 0x00000004ff117e24 */ /* 0x000fce000f8e00ff */
.L_x_8:
[----:B------:R-:W-:Y:S02]  /*0f40*/  ULDC.64 UR4, c[0x0][0x5a0] ;  /* 0x0001680000047ab9 */ /* 0x000fe40000000a00 */
[----:B------:R-:W-:-:S04]  /*0f50*/  ISETP.NE.U32.AND P0, PT, RZ, UR4, PT ;  /* 0x00000004ff007c0c */ /* 0x000fc8000bf05070 */
[----:B------:R-:W-:-:S13]  /*0f60*/  ISETP.NE.AND.EX P0, PT, RZ, UR5, PT, P0 ;  /* 0x00000005ff007c0c */ /* 0x000fda000bf05300 */
[----:B------:R-:W-:Y:S05]  /*0f70*/  @!P0 BRA `(.L_x_10) ;  /* 0x00000000001c8947 */ /* 0x000fea0003800000 */
[----:B01----:R-:W0:Y:S02]  /*0f80*/  LDC.64 R2, c[0x0][0x5a0] ;  /* 0x00016800ff027b82 */ /* 0x003e240000000a00 */
[----:B0-----:R-:W2:Y:S02]  /*0f90*/  LDG.E.64 R2, desc[UR36][R2.64] ;  /* 0x0000002402027981 */ /* 0x001ea4000c1e1b00 */
[----:B--2---:R-:W-:-:S04]  /*0fa0*/  ISETP.NE.U32.AND P0, PT, R2, RZ, PT ;  /* 0x000000ff0200720c */ /* 0x004fc80003f05070 */
[----:B------:R-:W-:-:S13]  /*0fb0*/  ISETP.NE.AND.EX P0, PT, R3, RZ, PT, P0 ;  /* 0x000000ff0300720c */ /* 0x000fda0003f05300 */
[----:B------:R-:W-:Y:S05]  /*0fc0*/  @!P0 BRA `(.L_x_10) ;  /* 0x0000000000088947 */ /* 0x000fea0003800000 */
[----:B------:R0:W5:Y:S01]  /*0fd0*/  LD.E R18, desc[UR36][R2.64] ;  /* 0x0000002402127980 */ /* 0x000162000c101900 */
[----:B------:R-:W-:Y:S05]  /*0fe0*/  BRA `(.L_x_11) ;  /* 0x0000000000247947 */ /* 0x000fea0003800000 */
.L_x_10:
[----:B------:R-:W-:Y:S02]  /*0ff0*/  ULDC.64 UR4, c[0x0][0x590] ;  /* 0x0001640000047ab9 */ /* 0x000fe40000000a00 */
[----:B------:R-:W-:-:S04]  /*1000*/  ISETP.NE.U32.AND P0, PT, RZ, UR4, PT ;  /* 0x00000004ff007c0c */ /* 0x000fc8000bf05070 */
[----:B------:R-:W-:-:S13]  /*1010*/  ISETP.NE.AND.EX P0, PT, RZ, UR5, PT, P0 ;  /* 0x00000005ff007c0c */ /* 0x000fda000bf05300 */
[----:B------:R-:W-:Y:S05]  /*1020*/  @!P0 BRA `(.L_x_12) ;  /* 0x00000000000c8947 */ /* 0x000fea0003800000 */
[----:B------:R-:W2:Y:S02]  /*1030*/  LDC.64 R18, c[0x0][0x590] ;  /* 0x00016400ff127b82 */ /* 0x000ea40000000a00 */
[----:B--2---:R2:W5:Y:S01]  /*1040*/  LDG.E R18, desc[UR36][R18.64] ;  /* 0x0000002412127981 */ /* 0x004562000c1e1900 */
[----:B------:R-:W-:Y:S05]  /*1050*/  BRA `(.L_x_11) ;  /* 0x0000000000087947 */ /* 0x000fea0003800000 */
.L_x_12:
[----:B------:R-:W-:Y:S02]  /*1060*/  ULDC UR4, c[0x0][0x584] ;  /* 0x0001610000047ab9 */ /* 0x000fe40000000800 */
[----:B------:R-:W-:-:S07]  /*1070*/  IMAD.U32 R18, RZ, RZ, UR4 ;  /* 0x00000004ff127e24 */ /* 0x000fce000f8e00ff */
.L_x_11:
[----:B------:R-:W-:-:S13]  /*1080*/  LOP3.LUT P0, RZ, R0, 0xff, RZ, 0xc0, !PT ;  /* 0x000000ff00ff7812 */ /* 0x000fda000780c0ff */
[----:B------:R-:W-:Y:S05]  /*1090*/  @!P0 EXIT ;  /* 0x000000000000894d */ /* 0x000fea0003800000 */
[----:B------:R-:W-:Y:S01]  /*10a0*/  ULDC UR4, c[0x0][0x28c] ;  /* 0x0000a30000047ab9 */ /* 0x000fe20000000800 */
[----:B------:R-:W-:Y:S01]  /*10b0*/  UMOV UR38, URZ ;  /* 0x0000003f00267c82 */ /* 0x000fe20008000000 */
[----:B------:R-:W-:Y:S01]  /*10c0*/  UIADD3 UR4, UR4, 0x7f, URZ ;  /* 0x0000007f04047890 */ /* 0x000fe2000fffe03f */
[----:B------:R-:W-:-:S03]  /*10d0*/  UMOV UR39, URZ ;  /* 0x0000003f00277c82 */ /* 0x000fc60008000000 */
[----:B------:R-:W-:-:S04]  /*10e0*/  USHF.R.S32.HI UR5, URZ, 0x1f, UR4 ;  /* 0x0000001f3f057899 */ /* 0x000fc80008011404 */
[----:B------:R-:W-:-:S04]  /*10f0*/  ULEA.HI UR5, UR5, UR4, URZ, 0x7 ;  /* 0x0000000405057291 */ /* 0x000fc8000f8f383f */
[----:B------:R-:W-:-:S12]  /*1100*/  USHF.R.S32.HI UR44, URZ, 0x7, UR5 ;  /* 0x000000073f2c7899 */ /* 0x000fd80008011405 */
.L_x_546:
[----:B------:R-:W3:Y:S01]  /*1110*/  S2R R0, SR_TID.X ;  /* 0x0000000000007919 */ /* 0x000ee20000002100 */
[----:B----4-:R-:W4:Y:S01]  /*1120*/  S2UR UR7, SR_CgaCtaId ;  /* 0x00000000000779c3 */ /* 0x010f220000008800 */
[----:B------:R-:W-:Y:S02]  /*1130*/  UMOV UR6, 0x400 ;  /* 0x0000040000067882 */ /* 0x000fe40000000000 */
[----:B----4-:R-:W-:Y:S01]  /*1140*/  ULEA UR6, UR7, UR6, 0x18 ;  /* 0x0000000607067291 */ /* 0x010fe2000f8ec03f */
[----:B---3--:R-:W-:-:S04]  /*1150*/  LOP3.LUT R0, R0, 0x80, RZ, 0xc0, !PT ;  /* 0x0000008000007812 */ /* 0x008fc800078ec0ff */
[----:B------:R-:W-:-:S06]  /*1160*/  SHF.R.U32.HI R0, RZ, 0x7, R0 ;  /* 0x00000007ff007819 */ /* 0x000fcc0000011600 */
[----:B------:R-:W3:Y:S02]  /*1170*/  SHFL.IDX PT, R0, R0, RZ, 0x1f ;  /* 0x00001fff00007589 */ /* 0x000ee400000e0000 */
[----:B---3--:R-:W-:-:S13]  /*1180*/  R2UR UR4, R0 ;  /* 0x00000000000472ca */ /* 0x008fda00000e0000 */
[----:B------:R-:W-:-:S04]  /*1190*/  ULEA.HI UR5, UR4, UR4, URZ, 0x1 ;  /* 0x0000000404057291 */ /* 0x000fc8000f8f083f */
[----:B------:R-:W-:-:S04]  /*11a0*/  ULOP3.LUT UR5, UR5, 0x7fffe, URZ, 0xc0, !UPT ;  /* 0x0007fffe05057892 */ /* 0x000fc8000f8ec03f */
[----:B------:R-:W-:-:S03]  /*11b0*/  UIADD3 UR5, UR4, -UR5, URZ ;  /* 0x8000000504057290 */ /* 0x000fc6000fffe03f */
[----:B------:R-:W-:Y:S01]  /*11c0*/  ULDC UR4, c[0x0][0x28c] ;  /* 0x0000a30000047ab9 */ /* 0x000fe20000000800 */
[----:B------:R-:W-:Y:S01]  /*11d0*/  ULEA UR5, UR5, UR6, 0xd ;  /* 0x0000000605057291 */ /* 0x000fe2000f8e683f */
[----:B------:R-:W-:-:S03]  /*11e0*/  ISETP.LT.AND P0, PT, RZ, UR4, PT ;  /* 0x00000004ff007c0c */ /* 0x000fc6000bf01270 */
[----:B------:R-:W-:-:S04]  /*11f0*/  UIADD3 UR5, UR5, 0x100, URZ ;  /* 0x0000010005057890 */ /* 0x000fc8000fffe03f */
[----:B------:R-:W-:-:S04]  /*1200*/  USHF.R.U32.HI UR5, URZ, 0x4, UR5 ;  /* 0x000000043f057899 */ /* 0x000fc80008011605 */
[----:B------:R-:W-:-:S04]  /*1210*/  ULOP3.LUT UR5, UR5, 0x3fff, URZ, 0xc0, !UPT ;  /* 0x00003fff05057892 */ /* 0x000fc8000f8ec03f */
[----:B------:R-:W-:Y:S01]  /*1220*/  ULOP3.LUT UR45, UR5, 0x10000, URZ, 0xfc, !UPT ;  /* 0x00010000052d7892 */ /* 0x000fe2000f8efc3f */
[----:B0-2---:R-:W-:Y:S11]  /*1230*/  @P0 BRA `(.L_x_13) ;  /* 0x0000000000400947 */ /* 0x005ff60003800000 */
[----:B------:R-:W-:Y:S01]  /*1240*/  MOV R0, 0x0 ;  /* 0x0000000000007802 */ /* 0x000fe20000000f00 */
[----:B------:R-:W-:Y:S01]  /*1250*/  ULDC.64 UR4, c[0x4][0x68] ;  /* 0x01001a0000047ab9 */ /* 0x000fe20000000a00 */
[----:B------:R-:W-:Y:S01]  /*1260*/  ULDC.64 UR6, c[0x4][0x8] ;  /* 0x0100020000067ab9 */ /* 0x000fe20000000a00 */
[----:B------:R-:W-:Y:S01]  /*1270*/  MOV R4, UR4 ;  /* 0x0000000400047c02 */ /* 0x000fe20008000f00 */
[----:B01----:R0:W1:Y:S01]  /*1280*/  LDC.64 R2, c[0x4][R0] ;  /* 0x0100000000027b82 */ /* 0x0030620000000a00 */
[----:B------:R-:W-:Y:S01]  /*1290*/  IMAD.U32 R5, RZ, RZ, UR5 ;  /* 0x00000005ff057e24 */ /* 0x000fe2000f8e00ff */
[----:B------:R-:W-:Y:S01]  /*12a0*/  ULDC.64 UR4, c[0x4][0x70] ;  /* 0x01001c0000047ab9 */ /* 0x000fe20000000a00 */
[----:B------:R-:W-:Y:S01]  /*12b0*/  IMAD.U32 R10, RZ, RZ, UR6 ;  /* 0x00000006ff0a7e24 */ /* 0x000fe2000f8e00ff */
[----:B------:R-:W-:Y:S01]  /*12c0*/  MOV R7, UR5 ;  /* 0x0000000500077c02 */ /* 0x000fe20008000f00 */
[----:B------:R-:W-:Y:S01]  /*12d0*/  IMAD.U32 R6, RZ, RZ, UR4 ;  /* 0x00000004ff067e24 */ /* 0x000fe2000f8e00ff */
[----:B------:R-:W-:Y:S01]  /*12e0*/  MOV R8, 0x1e1 ;  /* 0x000001e100087802 */ /* 0x000fe20000000f00 */
[----:B------:R-:W-:-:S02]  /*12f0*/  IMAD.U32 R11, RZ, RZ, UR7 ;  /* 0x00000007ff0b7e24 */ /* 0x000fc4000f8e00ff */
[----:B------:R-:W-:Y:S02]  /*1300*/  IMAD.MOV.U32 R12, RZ, RZ, 0x1 ;  /* 0x00000001ff0c7424 */ /* 0x000fe400078e00ff */
[----:B0-----:R-:W-:-:S07]  /*1310*/  IMAD.MOV.U32 R13, RZ, RZ, RZ ;  /* 0x000000ffff0d7224 */ /* 0x001fce00078e00ff */
[----:B------:R-:W-:-:S07]  /*1320*/  LEPC R20, `(.L_x_13) ;  /* 0x000000001014794e */ /* 0x000fce0000000000 */
[----:B-12--5:R-:W-:Y:S05]  /*1330*/  CALL.ABS.NOINC R2 ;  /* 0x0000000002007343 */ /* 0x026fea0003c00000 */
.L_x_13:
[----:B------:R-:W-:-:S06]  /*1340*/  ULOP3.LUT UR4, UR40, 0x1, URZ, 0xfc, !UPT ;  /* 0x0000000128047892 */ /* 0x000fcc000f8efc3f */
[----:B------:R-:W-:-:S04]  /*1350*/  MOV R0, UR4 ;  /* 0x0000000400007c02 */ /* 0x000fc80008000f00 */
[----:B------:R-:W-:-:S13]  /*1360*/  ISETP.NE.AND P0, PT, R0, 0x3, PT ;  /* 0x000000030000780c */ /* 0x000fda0003f05270 */
[----:B------:R-:W-:Y:S05]  /*1370*/  @!P0 BRA `(.L_x_14) ;  /* 0x0000000000048947 */ /* 0x000fea0003800000 */
[----:B------:R-:W-:Y:S01]  /*1380*/  BPT.TRAP 0x1 ;  /* 0x000000040000795c */ /* 0x000fe20000300000 */
.L_x_14:
[----:B------:R-:W3:Y:S01]  /*1390*/  S2UR UR5, SR_CgaCtaId ;  /* 0x00000000000579c3 */ /* 0x000ee20000008800 */
[----:B------:R-:W-:Y:S01]  /*13a0*/  UMOV UR4, 0x400 ;  /* 0x0000040000047882 */ /* 0x000fe20000000000 */
[----:B01----:R-:W-:Y:S02]  /*13b0*/  IMAD.U32 R2, RZ, RZ, UR38 ;  /* 0x00000026ff027e24 */ /* 0x003fe4000f8e00ff */
[----:B------:R-:W-:-:S03]  /*13c0*/  IMAD.U32 R3, RZ, RZ, UR39 ;  /* 0x00000027ff037e24 */ /* 0x000fc6000f8e00ff */
[----:B------:R-:W-:Y:S01]  /*13d0*/  SHF.L.U32 R2, R2, 0x1f, RZ ;  /* 0x0000001f02027819 */ /* 0x000fe200000006ff */
[----:B---3--:R-:W-:-:S06]  /*13e0*/  ULEA UR4, UR5, UR4, 0x18 ;  /* 0x0000000405047291 */ /* 0x008fcc000f8ec03f */
[----:B------:R-:W-:-:S05]  /*13f0*/  MOV R0, UR4 ;  /* 0x0000000400007c02 */ /* 0x000fca0008000f00 */
[----:B------:R-:W-:-:S04]  /*1400*/  IMAD R3, R3, 0x8, R0 ;  /* 0x0000000803037824 */ /* 0x000fc800078e0200 */
[----:B------:R0:W1:Y:S01]  /*1410*/  SYNCS.PHASECHK.TRANS64.TRYWAIT P1, [R3+URZ], R2 ;  /* 0x00000002030075a7 */ /* 0x000062000802017f */
[----:B------:R-:W-:Y:S05]  /*1420*/  @!P0 BRA `(.L_x_15) ;  /* 0x0000000000048947 */ /* 0x000fea0003800000 */
[----:B------:R-:W-:Y:S01]  /*1430*/  BPT.TRAP 0x1 ;  /* 0x000000040000795c */ /* 0x000fe20000300000 */
.L_x_15:
[----:B-1----:R-:W-:Y:S05]  /*1440*/  @P1 BRA `(.L_x_16) ;  /* 0x0000000000081947 */ /* 0x002fea0003800000 */
[----:B------:R-:W1:Y:S02]  /*1450*/  SYNCS.PHASECHK.TRANS64.TRYWAIT P1, [R3+URZ], R2 ;  /* 0x00000002030075a7 */ /* 0x000e64000802017f */
[----:B-1----:R-:W-:Y:S05]  /*1460*/  @!P1 BRA `(.L_x_17) ;  /* 0x0000016c00d09947 */ /* 0x002fea0003800000 */
.L_x_16:
[----:B------:R-:W-:-:S04]  /*1470*/  UISETP.LT.AND UP0, UPT, UR44, 0x1, UPT ;  /* 0x000000012c00788c */ /* 0x000fc8000bf01270 */
[----:B------:R-:W-:-:S06]  /*1480*/  USEL UR4, UR44, 0x1, UP0 ;  /* 0x000000012c047887 */ /* 0x000fcc0008000000 */
[----:B01----:R-:W-:Y:S01]  /*1490*/  IMAD.U32 R2, RZ, RZ, UR4 ;  /* 0x00000004ff027e24 */ /* 0x003fe2000f8e00ff */
[----:B------:R-:W-:Y:S05]  /*14a0*/  WARPSYNC.ALL ;  /* 0x0000000000007948 */ /* 0x000fea0003800000 */
[----:B------:R-:W-:-:S04]  /*14b0*/  IADD3 R2, -R2, UR44, RZ ;  /* 0x0000002c02027c10 */ /* 0x000fc8000fffe1ff */
[----:B------:R-:W-:Y:S02]  /*14c0*/  ISETP.GE.AND P1, PT, R2, 0x1, PT ;  /* 0x000000010200780c */ /* 0x000fe40003f26270 */
[----:B------:R-:W-:Y:S01]  /*14d0*/  R2UR UR4, R0 ;  /* 0x00000000000472ca */ /* 0x000fe200000e0000 */
[----:B------:R-:W-:Y:S01]  /*14e0*/  ULEA UR5, UR39, UR45, 0xb ;  /* 0x0000002d27057291 */ /* 0x000fe2000f8e583f */
[----:B------:R-:W-:Y:S01]  /*14f0*/  WARPGROUP.ARRIVE ;  /* 0x00000000000079c5 */ /* 0x000fe20000000000 */
[----:B------:R-:W-:Y:S01]  /*1500*/  UMOV UR9, 0x40000040 ;  /* 0x4000004000097882 */ /* 0x000fe20000000000 */
[----:B------:R-:W-:Y:S01]  /*1510*/  UMOV UR11, 0x40000040 ;  /* 0x40000040000b7882 */ /* 0x000fe20000000000 */
[----:B-----5:R-:W-:Y:S03]  /*1520*/  STL [R1+0x2c4], R18 ;  /* 0x0002c41201007387 */ /* 0x020fe60000100800 */
[----:B------:R-:W-:Y:S01]  /*1530*/  UMOV UR8, UR5 ;  /* 0x0000000500087c82 */ /* 0x000fe20008000000 */
[----:B------:R0:W-:Y:S04]  /*1540*/  STL [R1+0x2c0], R17 ;  /* 0x0002c01101007387 */ /* 0x0001e80000100800 */
[----:B------:R-:W-:Y:S01]  /*1550*/  UIADD3 UR4, UR4, 0x20100, URZ ;  /* 0x0002010004047890 */ /* 0x000fe2000fffe03f */
[----:B------:R-:W-:Y:S03]  /*1560*/  STL [R1+0x2bc], R16 ;  /* 0x0002bc1001007387 */ /* 0x000fe60000100800 */
[----:B------:R-:W-:Y:S01]  /*1570*/  USHF.R.U32.HI UR4, URZ, 0x4, UR4 ;  /* 0x000000043f047899 */ /* 0x000fe20008011604 */
[----:B------:R1:W-:Y:S03]  /*1580*/  STL [R1+0x2b8], R2 ;  /* 0x0002b80201007387 */ /* 0x0003e60000100800 */
[----:B------:R-:W-:Y:S01]  /*1590*/  ULOP3.LUT UR4, UR4, 0x3fff, URZ, 0xc0, !UPT ;  /* 0x00003fff04047892 */ /* 0x000fe2000f8ec03f */
[----:B------:R3:W-:Y:S03]  /*15a0*/  STL [R1+0x2c8], R0 ;  /* 0x0002c80001007387 */ /* 0x0007e60000100800 */
[----:B------:R-:W-:-:S04]  /*15b0*/  ULOP3.LUT UR4, UR4, 0x10000, URZ, 0xfc, !UPT ;  /* 0x0001000004047892 */ /* 0x000fc8000f8efc3f */
[----:B------:R-:W-:-:S07]  /*15c0*/  ULEA UR6, UR39, UR4, 0xb ;  /* 0x0000000427067291 */ /* 0x000fce000f8e583f */
[----:B------:R-:W-:Y:S02]  /*15d0*/  UMOV UR10, UR6 ;  /* 0x00000006000a7c82 */ /* 0x000fe40008000000 */
[----:B------:R-:W-:Y:S01]  /*15e0*/  IGMMA.64x256x32.S8.S8 R24, gdesc[UR8], RZ, !UPT, gsb0 ;  /* 0x06600000081879f1 */ /* 0x000fe2000c0410ff */
[----:B------:R-:W-:Y:S01]  /*15f0*/  UIADD3 UR8, UR5, 0x400, URZ ;  /* 0x0000040005087890 */ /* 0x000fe2000fffe03f */
[----:B------:R-:W-:Y:S01]  /*1600*/  UMOV UR9, 0x40000040 ;  /* 0x4000004000097882 */ /* 0x000fe20000000000 */
[----:B------:R-:W-:Y:S02]  /*1610*/  WARPGROUP.DEPBAR.LE gsb0, 0x0 ;  /* 0x00008000000079c5 */ /* 0x000fe40000010000 */
[----:B------:R-:W-:Y:S01]  /*1620*/  STL.64 [R1], R24 ;  /* 0x0000001801007387 */ /* 0x000fe20000100a00 */
[----:B------:R-:W-:Y:S01]  /*1630*/  MOV R235, R45 ;  /* 0x0000002d00eb7202 */ /* 0x000fe20000000f00 */
[----:B------:R-:W-:Y:S01]  /*1640*/  IMAD.MOV.U32 R234, RZ, RZ, R46 ;  /* 0x000000ffffea7224 */ /* 0x000fe200078e002e */
[----:B------:R-:W-:Y:S01]  /*1650*/  MOV R232, R48 ;  /* 0x0000003000e87202 */ /* 0x000fe20000000f00 */
[----:B------:R-:W-:Y:S01]  /*1660*/  STL.64 [R1+0x8], R26 ;  /* 0x0000081a01007387 */ /* 0x000fe20000100a00 */
[----:B------:R-:W-:Y:S01]  /*1670*/  IMAD.MOV.U32 R233, RZ, RZ, R47 ;  /* 0x000000ffffe97224 */ /* 0x000fe200078e002f */
[----:B------:R-:W-:Y:S01]  /*1680*/  MOV R229, R51 ;  /* 0x0000003300e57202 */ /* 0x000fe20000000f00 */
[----:B------:R-:W-:Y:S01]  /*1690*/  IMAD.MOV.U32 R231, RZ, RZ, R49 ;  /* 0x000000ffffe77224 */ /* 0x000fe200078e0031 */
        /* <DEDUP_REMOVED lines=70> */
[----:B0-----:R-:W-:Y:S01]  /*1b00*/  MOV R17, R135 ;  /* 0x0000008700117202 */ /* 0x001fe20000000f00 */
        /* <DEDUP_REMOVED lines=9> */
[----:B-1----:R-:W-:Y:S01]  /*1ba0*/  MOV R2, R150 ;  /* 0x0000009600027202 */ /* 0x002fe20000000f00 */
[----:B------:R-:W-:Y:S01]  /*1bb0*/  IMAD.MOV.U32 R194, RZ, RZ, R110 ;  /* 0x000000ffffc27224 */ /* 0x000fe200078e006e */
[----:B------:R0:W-:Y:S01]  /*1bc0*/  STL [R1+0x50], R44 ;  /* 0x0000502c01007387 */ /* 0x0001e20000100800 */
[----:B------:R-:W-:-:S02]  /*1bd0*/  IMAD.MOV.U32 R196, RZ, RZ, R112 ;  /* 0x000000ffffc47224 */ /* 0x000fc400078e0070 */
[----:B------:R-:W-:Y:S02]  /*1be0*/  IMAD.MOV.U32 R197, RZ, RZ, R113 ;  /* 0x000000ffffc57224 */ /* 0x000fe400078e0071 */
[----:B------:R-:W-:Y:S02]  /*1bf0*/  IMAD.MOV.U32 R199, RZ, RZ, R115 ;  /* 0x000000ffffc77224 */ /* 0x000fe400078e0073 */
[----:B------:R-:W-:Y:S02]  /*1c00*/  IMAD.MOV.U32 R200, RZ, RZ, R116 ;  /* 0x000000ffffc87224 */ /* 0x000fe400078e0074 */
[----:B------:R-:W-:Y:S02]  /*1c10*/  IMAD.MOV.U32 R202, RZ, RZ, R118 ;  /* 0x000000ffffca7224 */ /* 0x000fe400078e0076 */
[----:B------:R-:W-:Y:S02]  /*1c20*/  IMAD.MOV.U32 R203, RZ, RZ, R119 ;  /* 0x000000ffffcb7224 */ /* 0x000fe400078e0077 */
        /* <DEDUP_REMOVED lines=8> */
[----:B--2---:R-:W-:Y:S02]  /*1cb0*/  IMAD.MOV.U32 R19, RZ, RZ, R133 ;  /* 0x000000ffff137224 */ /* 0x004fe400078e0085 */
        /* <DEDUP_REMOVED lines=11> */
[----:B---3--:R-:W-:Y:S02]  /*1d70*/  IMAD.MOV.U32 R0, RZ, RZ, R151 ;  /* 0x000000ffff007224 */ /* 0x008fe400078e0097 */
[----:B0-----:R-:W-:-:S06]  /*1d80*/  WARPGROUP.ARRIVE ;  /* 0x00000000000079c5 */ /* 0x001fcc0000000000 */
[----:B------:R-:W-:Y:S03]  /*1d90*/  IGMMA.64x256x32.S8.S8 R24, gdesc[UR8], RZ, !UPT, gsb0 ;  /* 0x06600000081879f1 */ /* 0x000fe6000c0410ff */
[----:B------:R-:W-:Y:S02]  /*1da0*/  WARPGROUP.DEPBAR.LE gsb0, 0x0 ;  /* 0x00008000000079c5 */ /* 0x000fe40000010000 */
[----:B------:R-:W-:Y:S04]  /*1db0*/  STL.64 [R1+0x578], R150 ;  /* 0x0005789601007387 */ /* 0x000fe80000100a00 */
        /* <DEDUP_REMOVED lines=20> */
[----:B------:R0:W-:Y:S04]  /*1f00*/  STL.64 [R1+0x4d0], R108 ;  /* 0x0004d06c01007387 */ /* 0x0001e80000100a00 */
[----:B0-----:R-:W2:Y:S04]  /*1f10*/  LDL.LU R108, [R1] ;  /* 0x00000000016c7983 */ /* 0x001ea80000300800 */
[----:B------:R-:W2:Y:S04]  /*1f20*/  LDL.LU R109, [R1+0x4] ;  /* 0x00000400016d7983 */ /* 0x000ea80000300800 */
        /* <DEDUP_REMOVED lines=18> */
[----:B------:R-:W2:Y:S01]  /*2050*/  LDL.LU R128, [R1+0x50] ;  /* 0x0000500001807983 */ /* 0x000ea20000300800 */
        /* <DEDUP_REMOVED lines=31> */
[----:B------:R-:W-:Y:S01]  /*2250*/  UIADD3 UR8, UR5, 0x2, URZ ;  /* 0x0000000205087890 */ /* 0x000fe2000fffe03f */
[----:B------:R-:W-:Y:S01]  /*2260*/  IMAD.MOV.U32 R214, RZ, RZ, R22 ;  /* 0x000000ffffd67224 */ /* 0x000fe200078e0016 */
[----:B------:R-:W-:Y:S01]  /*2270*/  UIADD3 UR10, UR6, 0x2, URZ ;  /* 0x00000002060a7890 */ /* 0x000fe2000fffe03f */
[----:B------:R-:W-:Y:S01]  /*2280*/  IMAD.MOV.U32 R216, RZ, RZ, R20 ;  /* 0x000000ffffd87224 */ /* 0x000fe200078e0014 */
[----:B------:R-:W-:Y:S01]  /*2290*/  UMOV UR9, 0x40000040 ;  /* 0x4000004000097882 */ /* 0x000fe20000000000 */
[----:B------:R-:W-:Y:S01]  /*22a0*/  IMAD.MOV.U32 R217, RZ, RZ, R19 ;  /* 0x000000ffffd97224 */ /* 0x000fe200078e0013 */
[----:B------:R-:W-:Y:S01]  /*22b0*/  UMOV UR11, 0x40000040 ;  /* 0x40000040000b7882 */ /* 0x000fe20000000000 */
        /* <DEDUP_REMOVED lines=11> */
[----:B------:R-:W-:-:S06]  /*2370*/  IMAD.MOV.U32 R235, RZ, RZ, R0 ;  /* 0x000000ffffeb7224 */ /* 0x000fcc00078e0000 */
[----:B--2---:R-:W-:-:S06]  /*2380*/  WARPGROUP.ARRIVE ;  /* 0x00000000000079c5 */ /* 0x004fcc0000000000 */
[----:B------:R-:W-:Y:S03]  /*2390*/  IGMMA.64x256x32.S8.S8 R108, gdesc[UR8], R108, gsb0 ;  /* 0x06600000086c79f1 */ /* 0x000fe6000804106c */
[----:B------:R-:W-:Y:S02]  /*23a0*/  WARPGROUP.DEPBAR.LE gsb0, 0x0 ;  /* 0x00008000000079c5 */ /* 0x000fe40000010000 */
[----:B------:R-:W-:Y:S04]  /*23b0*/  STL.64 [R1], R108 ;  /* 0x0000006c01007387 */ /* 0x000fe80000100a00 */
        /* <DEDUP_REMOVED lines=63> */
[----:B0-----:R-:W2:Y:S04]  /*27b0*/  LDL.LU.64 R150, [R1+0x578] ;  /* 0x0005780001967983 */ /* 0x001ea80000300a00 */
[----:B------:R-:W2:Y:S04]  /*27c0*/  LDL.LU.64 R148, [R1+0x570] ;  /* 0x0005700001947983 */ /* 0x000ea80000300a00 */
        /* <DEDUP_REMOVED lines=19> */
[----:B------:R-:W2:Y:S01]  /*2900*/  LDL.LU.64 R108, [R1+0x4d0] ;  /* 0x0004d000016c7983 */ /* 0x000ea20000300a00 */
[----:B------:R-:W-:Y:S01]  /*2910*/  UIADD3 UR8, UR5, 0x402, URZ ;  /* 0x0000040205087890 */ /* 0x000fe2000fffe03f */
[----:B------:R-:W-:Y:S01]  /*2920*/  UMOV UR9, 0x40000040 ;  /* 0x4000004000097882 */ /* 0x000fe20000000000 */
[----:B--2---:R-:W-:-:S07]  /*2930*/  WARPGROUP.ARRIVE ;  /* 0x00000000000079c5 */ /* 0x004fce0000000000 */
[----:B------:R-:W-:Y:S03]  /*2940*/  IGMMA.64x256x32.S8.S8 R24, gdesc[UR8], R24, gsb0 ;  /* 0x06600000081879f1 */ /* 0x000fe60008041018 */
        /* <DEDUP_REMOVED lines=65> */
[----:B0-----:R-:W2:Y:S04]  /*2d60*/  LDL.LU.64 R24, [R1] ;  /* 0x0000000001187983 */ /* 0x001ea80000300a00 */
        /* <DEDUP_REMOVED lines=63> */
[----:B------:R-:W-:-:S02]  /*3160*/  UIADD3 UR8, UR5, 0x4, URZ ;  /* 0x0000000405087890 */ /* 0x000fc4000fffe03f */
[----:B------:R-:W-:Y:S01]  /*3170*/  UIADD3 UR10, UR6, 0x4, URZ ;  /* 0x00000004060a7890 */ /* 0x000fe2000fffe03f */
[----:B------:R-:W-:Y:S01]  /*3180*/  UMOV UR9, 0x40000040 ;  /* 0x4000004000097882 */ /* 0x000fe20000000000 */
[----:B------:R-:W-:Y:S01]  /*3190*/  UMOV UR11, 0x40000040 ;  /* 0x40000040000b7882 */ /* 0x000fe20000000000 */
[----:B--2---:R-:W-:-:S06]  /*31a0*/  WARPGROUP.ARRIVE ;  /* 0x00000000000079c5 */ /* 0x004fcc0000000000 */
[----:B------:R-:W-:Y:S03]  /*31b0*/  IGMMA.64x256x32.S8.S8 R24, gdesc[UR8], R24, gsb0 ;  /* 0x06600000081879f1 */ /* 0x000fe60008041018 */
        /* <DEDUP_REMOVED lines=41> */
[----:B------:R0:W-:Y:S01]  /*3450*/  STL [R1+0x50], R44 ;  /* 0x0000502c01007387 */ /* 0x0001e20000100800 */
[----:B------:R-:W-:Y:S01]  /*3460*/  IMAD.MOV.U32 R206, RZ, RZ, R122 ;  /* 0x000000ffffce7224 */ /* 0x000fe200078e007a */
[----:B------:R-:W-:Y:S01]  /*3470*/  MOV R201, R117 ;  /* 0x0000007500c97202 */ /* 0x000fe20000000f00 */
[----:B------:R-:W-:Y:S01]  /*3480*/  IMAD.MOV.U32 R205, RZ, RZ, R121 ;  /* 0x000000ffffcd7224 */ /* 0x000fe200078e0079 */
[----:B------:R-:W2:Y:S01]  /*3490*/  LDL.LU.64 R150, [R1+0x4c8] ;  /* 0x0004c80001967983 */ /* 0x000ea20000300a00 */
        /* <DEDUP_REMOVED lines=96> */
[----:B------:R-:W-:-:S02]  /*3aa0*/  IMAD.MOV.U32 R18, RZ, RZ, R46 ;  /* 0x000000ffff127224 */ /* 0x000fc400078e002e */
[----:B------:R-:W-:Y:S01]  /*3ab0*/  IMAD.MOV.U32 R17, RZ, RZ, R47 ;  /* 0x000000ffff117224 */ /* 0x000fe200078e002f */
        /* <DEDUP_REMOVED lines=123> */
[----:B------:R-:W-:Y:S01]  /*4270*/  IMAD.MOV.U32 R222, RZ, RZ, R19 ;  /* 0x000000ffffde7224 */ /* 0x000fe200078e0013 */
[----:B------:R0:W5:Y:S01]  /*4280*/  LDL.LU R0, [R1+0x2c8] ;  /* 0x0002c80001007983 */ /* 0x0001620000300800 */
[----:B------:R-:W-:-:S02]  /*4290*/  IMAD.MOV.U32 R224, RZ, RZ, R14 ;  /* 0x000000ffffe07224 */ /* 0x000fc400078e000e */
[----:B------:R-:W-:Y:S01]  /*42a0*/  IMAD.MOV.U32 R225, RZ, RZ, R13 ;  /* 0x000000ffffe17224 */ /* 0x000fe200078e000d */
[----:B------:R0:W5:Y:S01]  /*42b0*/  LDL.LU R18, [R1+0x2c4] ;  /* 0x0002c40001127983 */ /* 0x0001620000300800 */
[----:B------:R-:W-:Y:S02]  /*42c0*/  IMAD.MOV.U32 R227, RZ, RZ, R11 ;  /* 0x000000ffffe37224 */ /* 0x000fe400078e000b */
[----:B------:R-:W-:Y:S01]  /*42d0*/  IMAD.MOV.U32 R228, RZ, RZ, R10 ;  /* 0x000000ffffe47224 */ /* 0x000fe200078e000a */
[----:B------:R0:W5:Y:S01]  /*42e0*/  LDL.LU R17, [R1+0x2c0] ;  /* 0x0002c00001117983 */ /* 0x0001620000300800 */
[----:B------:R-:W-:Y:S02]  /*42f0*/  IMAD.MOV.U32 R230, RZ, RZ, R8 ;  /* 0x000000ffffe67224 */ /* 0x000fe400078e0008 */
[----:B------:R-:W-:Y:S01]  /*4300*/  IMAD.MOV.U32 R231, RZ, RZ, R7 ;  /* 0x000000ffffe77224 */ /* 0x000fe200078e0007 */
[----:B------:R0:W5:Y:S01]  /*4310*/  LDL.LU R16, [R1+0x2bc] ;  /* 0x0002bc0001107983 */ /* 0x0001620000300800 */
[----:B------:R-:W-:-:S02]  /*4320*/  IMAD.MOV.U32 R233, RZ, RZ, R5 ;  /* 0x000000ffffe97224 */ /* 0x000fc400078e0005 */
[----:B------:R-:W-:Y:S01]  /*4330*/  IMAD.MOV.U32 R234, RZ, RZ, R4 ;  /* 0x000000ffffea7224 */ /* 0x000fe200078e0004 */
[----:B------:R0:W5:Y:S05]  /*4340*/  LDL.LU R2, [R1+0x2b8] ;  /* 0x0002b80001027983 */ /* 0x00016a0000300800 */
        /* <DEDUP_REMOVED lines=67> */
[----:B-1----:R-:W2:Y:S04]  /*4780*/  LDL.LU.64 R150, [R1+0x2b0] ;  /* 0x0002b00001967983 */ /* 0x002ea80000300a00 */
        /* <DEDUP_REMOVED lines=26> */
[----:B0-----:R-:W-:Y:S05]  /*4930*/  @!P1 BRA `(.L_x_18) ;  /* 0x0000004000bc9947 */ /* 0x001fea0003800000 */
[----:B------:R-:W-:Y:S01]  /*4940*/  UIADD3 UR6, UR39, 0x1, URZ ;  /* 0x0000000127067890 */ /* 0x000fe2000fffe03f */
[----:B-----5:R-:W-:Y:S01]  /*4950*/  R2UR UR5, R2 ;  /* 0x00000000020572ca */ /* 0x020fe200000e0000 */
[----:B------:R-:W-:Y:S02]  /*4960*/  UMOV UR12, UR39 ;  /* 0x00000027000c7c82 */ /* 0x000fe40008000000 */
[----:B------:R-:W-:-:S04]  /*4970*/  UISETP.NE.AND UP0, UPT, UR6, 0x4, UPT ;  /* 0x000000040600788c */ /* 0x000fc8000bf05270 */
[----:B------:R-:W-:Y:S02]  /*4980*/  USEL UR7, URZ, 0x1, UP0 ;  /* 0x000000013f077887 */ /* 0x000fe40008000000 */
[----:B------:R-:W-:Y:S02]  /*4990*/  USEL UR6, UR6, URZ, UP0 ;  /* 0x0000003f06067287 */ /* 0x000fe40008000000 */
[----:B------:R-:W-:-:S12]  /*49a0*/  ULOP3.LUT UR7, UR38, UR7, URZ, 0x3c, !UPT ;  /* 0x0000000726077292 */ /* 0x000fd8000f8e3c3f */
.L_x_25:
[----:B0-----:R-:W-:Y:S05]  /*49b0*/  @!P0 BRA `(.L_x_19) ;  /* 0x0000000000048947 */ /* 0x001fea0003800000 */
[----:B------:R-:W-:Y:S01]  /*49c0*/  BPT.TRAP 0x1 ;  /* 0x000000040000795c */ /* 0x000fe20000300000 */
.L_x_19:
[----:B------:R-:W0:Y:S01]  /*49d0*/  S2UR UR9, SR_CgaCtaId ;  /* 0x00000000000979c3 */ /* 0x000e220000008800 */
[----:B------:R-:W-:Y:S01]  /*49e0*/  UMOV UR8, 0x400 ;  /* 0x0000040000087882 */ /* 0x000fe20000000000 */
[----:B------:R-:W-:Y:S02]  /*49f0*/  IMAD.U32 R3, RZ, RZ, UR7 ;  /* 0x00000007ff037e24 */ /* 0x000fe4000f8e00ff */
[----:B------:R-:W-:-:S03]  /*4a00*/  IMAD.U32 R2, RZ, RZ, UR6 ;  /* 0x00000006ff027e24 */ /* 0x000fc6000f8e00ff */
[----:B------:R-:W-:Y:S01]  /*4a10*/  SHF.L.U32 R3, R3, 0x1f, RZ ;  /* 0x0000001f03037819 */ /* 0x000fe200000006ff */
[----:B0-----:R-:W-:-:S06]  /*4a20*/  ULEA UR8, UR9, UR8, 0x18 ;  /* 0x0000000809087291 */ /* 0x001fcc000f8ec03f */
[----:B------:R-:W-:-:S05]  /*4a30*/  MOV R0, UR8 ;  /* 0x0000000800007c02 */ /* 0x000fca0008000f00 */
[----:B------:R-:W-:-:S04]  /*4a40*/  IMAD R2, R2, 0x8, R0 ;  /* 0x0000000802027824 */ /* 0x000fc800078e0200 */
[----:B------:R0:W1:Y:S01]  /*4a50*/  SYNCS.PHASECHK.TRANS64.TRYWAIT P1, [R2+URZ], R3 ;  /* 0x00000003020075a7 */ /* 0x000062000802017f */
[----:B------:R-:W-:Y:S05]  /*4a60*/  @!P0 BRA `(.L_x_20) ;  /* 0x0000000000048947 */ /* 0x000fea0003800000 */
[----:B------:R-:W-:Y:S01]  /*4a70*/  BPT.TRAP 0x1 ;  /* 0x000000040000795c */ /* 0x000fe20000300000 */
.L_x_20:
[----:B-1----:R-:W-:Y:S05]  /*4a80*/  @P1 BRA `(.L_x_21) ;  /* 0x0000000000081947 */ /* 0x002fea0003800000 */
[----:B------:R-:W1:Y:S02]  /*4a90*/  SYNCS.PHASECHK.TRANS64.TRYWAIT P1, [R2+URZ], R3 ;  /* 0x00000003020075a7 */ /* 0x000e64000802017f */
[----:B-1----:R-:W-:Y:S05]  /*4aa0*/  @!P1 BRA `(.L_x_22) ;  /* 0x0000013800549947 */ /* 0x002fea0003800000 */
.L_x_21:
        /* <DEDUP_REMOVED lines=64> */
[----:B--2---:R-:W2:Y:S04]  /*4eb0*/  LDL.LU.64 R24, [R1] ;  /* 0x0000000001187983 */ /* 0x004ea80000300a00 */
        /* <DEDUP_REMOVED lines=63> */
[----:B------:R-:W-:-:S02]  /*52b0*/  ULEA UR13, UR6, UR45, 0xb ;  /* 0x0000002d060d7291 */ /* 0x000fc4000f8e583f */
[----:B------:R-:W-:Y:S01]  /*52c0*/  ULEA UR14, UR6, UR4, 0xb ;  /* 0x00000004060e7291 */ /* 0x000fe2000f8e583f */
[----:B------:R-:W-:Y:S01]  /*52d0*/  STL [R1+0x2c4], R18 ;  /* 0x0002c41201007387 */ /* 0x000fe20000100800 */
[----:B------:R-:W-:Y:S01]  /*52e0*/  UMOV UR9, 0x40000040 ;  /* 0x4000004000097882 */ /* 0x000fe20000000000 */
[----:B------:R-:W-:Y:S02]  /*52f0*/  UMOV UR11, 0x40000040 ;  /* 0x40000040000b7882 */ /* 0x000fe40000000000 */
[----:B------:R-:W-:Y:S01]  /*5300*/  UMOV UR8, UR13 ;  /* 0x0000000d00087c82 */ /* 0x000fe20008000000 */
[----:B------:R-:W-:Y:S01]  /*5310*/  STL [R1+0x2c0], R17 ;  /* 0x0002c01101007387 */ /* 0x000fe20000100800 */
[----:B------:R-:W-:-:S03]  /*5320*/  UMOV UR10, UR14 ;  /* 0x0000000e000a7c82 */ /* 0x000fc60008000000 */
[----:B------:R-:W-:Y:S04]  /*5330*/  STL [R1+0x2bc], R16 ;  /* 0x0002bc1001007387 */ /* 0x000fe80000100800 */
[----:B------:R3:W-:Y:S01]  /*5340*/  STL [R1+0x2b8], R0 ;  /* 0x0002b80001007387 */ /* 0x0007e20000100800 */
[----:B--2---:R-:W-:-:S06]  /*5350*/  WARPGROUP.ARRIVE ;  /* 0x00000000000079c5 */ /* 0x004fcc0000000000 */
[----:B------:R-:W-:Y:S03]  /*5360*/  IGMMA.64x256x32.S8.S8 R24, gdesc[UR8], R24, gsb0 ;  /* 0x06600000081879f1 */ /* 0x000fe60008041018 */
[----:B------:R-:W-:Y:S02]  /*5370*/  WARPGROUP.DEPBAR.LE gsb0, 0x0 ;  /* 0x00008000000079c5 */ /* 0x000fe40000010000 */
[----:B------:R-:W-:Y:S01]  /*5380*/  STL.64 [R1], R24 ;  /* 0x0000001801007387 */ /* 0x000fe20000100a00 */
[----:B01----:R-:W-:Y:S01]  /*5390*/  IMAD.MOV.U32 R2, RZ, RZ, R150 ;  /* 0x000000ffff027224 */ /* 0x003fe200078e0096 */
[----:B---3--:R-:W-:Y:S01]  /*53a0*/  MOV R0, R151 ;  /* 0x0000009700007202 */ /* 0x008fe20000000f00 */
[----:B------:R-:W-:Y:S01]  /*53b0*/  IMAD.MOV.U32 R3, RZ, RZ, R149 ;  /* 0x000000ffff037224 */ /* 0x000fe200078e0095 */
[----:B------:R-:W-:Y:S01]  /*53c0*/  STL.64 [R1+0x8], R26 ;  /* 0x0000081a01007387 */ /* 0x000fe20000100a00 */
        /* <DEDUP_REMOVED lines=253> */
[----:B------:R-:W-:-:S02]  /*63a0*/  IMAD.MOV.U32 R150, RZ, RZ, R214 ;  /* 0x000000ffff967224 */ /* 0x000fc400078e00d6 */
[----:B------:R-:W-:Y:S01]  /*63b0*/  IMAD.MOV.U32 R151, RZ, RZ, R213 ;  /* 0x000000ffff977224 */ /* 0x000fe200078e00d5 */
[----:B------:R-:W-:Y:S01]  /*63c0*/  MOV R213, R23 ;  /* 0x0000001700d57202 */ /* 0x000fe20000000f00 */
        /* <DEDUP_REMOVED lines=14> */
[----:B------:R-:W-:Y:S01]  /*64b0*/  IMAD.MOV.U32 R235, RZ, RZ, R0 ;  /* 0x000000ffffeb7224 */ /* 0x000fe200078e0000 */
[----:B------:R-:W-:Y:S02]  /*64c0*/  UIADD3 UR8, UR13, 0x2, URZ ;  /* 0x000000020d087890 */ /* 0x000fe4000fffe03f */
[----:B------:R-:W-:Y:S01]  /*64d0*/  UIADD3 UR10, UR14, 0x2, URZ ;  /* 0x000000020e0a7890 */ /* 0x000fe2000fffe03f */
[----:B------:R-:W-:Y:S01]  /*64e0*/  UMOV UR9, 0x40000040 ;  /* 0x4000004000097882 */ /* 0x000fe20000000000 */
[----:B------:R-:W-:Y:S01]  /*64f0*/  UMOV UR11, 0x40000040 ;  /* 0x40000040000b7882 */ /* 0x000fe20000000000 */
        /* <DEDUP_REMOVED lines=235> */
[----:B------:R-:W-:Y:S01]  /*73b0*/  STL.64 [R1+0x30], R36 ;  /* 0x0000302401007387 */ /* 0x000fe20000100a00 */
[----:B------:R-:W-:-:S03]  /*73c0*/  IMAD.MOV.U32 R3, RZ, RZ, R150 ;  /* 0x000000ffff037224 */ /* 0x000fc600078e0096 */
[----:B------:R-:W-:Y:S01]  /*73d0*/  STL.64 [R1+0x38], R38 ;  /* 0x0000382601007387 */ /* 0x000fe20000100a00 */
[----:B------:R-:W-:-:S03]  /*73e0*/  MOV R2, R151 ;  /* 0x0000009700027202 */ /* 0x000fc60000000f00 */
[----:B------:R-:W-:Y:S01]  /*73f0*/  STL.64 [R1+0x40], R40 ;  /* 0x0000402801007387 */ /* 0x000fe20000100a00 */
[----:B------:R-:W-:Y:S01]  /*7400*/  IMAD.MOV.U32 R5, RZ, RZ, R148 ;  /* 0x000000ffff057224 */ /* 0x000fe200078e0094 */
[----:B------:R-:W-:Y:S02]  /*7410*/  MOV R4, R149 ;  /* 0x0000009500047202 */ /* 0x000fe40000000f00 */
[----:B------:R-:W-:Y:S01]  /*7420*/  STL.64 [R1+0x48], R42 ;  /* 0x0000482a01007387 */ /* 0x000fe20000100a00 */
[----:B------:R-:W-:Y:S01]  /*7430*/  IMAD.MOV.U32 R7, RZ, RZ, R146 ;  /* 0x000000ffff077224 */ /* 0x000fe200078e0092 */
[----:B------:R-:W-:Y:S02]  /*7440*/  MOV R6, R147 ;  /* 0x0000009300067202 */ /* 0x000fe40000000f00 */
[----:B------:R0:W-:Y:S01]  /*7450*/  STL [R1+0x50], R44 ;  /* 0x0000502c01007387 */ /* 0x0001e20000100800 */
[----:B------:R-:W-:Y:S01]  /*7460*/  IMAD.MOV.U32 R9, RZ, RZ, R144 ;  /* 0x000000ffff097224 */ /* 0x000fe200078e0090 */
[----:B------:R-:W-:-:S02]  /*7470*/  MOV R8, R145 ;  /* 0x0000009100087202 */ /* 0x000fc40000000f00 */
[----:B------:R-:W2:Y:S01]  /*7480*/  LDL.LU.64 R150, [R1+0x4c0] ;  /* 0x0004c00001967983 */ /* 0x000ea20000300a00 */
[----:B------:R-:W-:Y:S01]  /*7490*/  IMAD.MOV.U32 R11, RZ, RZ, R142 ;  /* 0x000000ffff0b7224 */ /* 0x000fe200078e008e */
[----:B------:R-:W-:Y:S02]  /*74a0*/  MOV R10, R143 ;  /* 0x0000008f000a7202 */ /* 0x000fe40000000f00 */
[----:B------:R-:W2:Y:S01]  /*74b0*/  LDL.LU.64 R148, [R1+0x4b8] ;  /* 0x0004b80001947983 */ /* 0x000ea20000300a00 */
[----:B------:R-:W-:Y:S01]  /*74c0*/  IMAD.MOV.U32 R13, RZ, RZ, R140 ;  /* 0x000000ffff0d7224 */ /* 0x000fe200078e008c */
[----:B------:R-:W-:Y:S02]  /*74d0*/  MOV R12, R141 ;  /* 0x0000008d000c7202 */ /* 0x000fe40000000f00 */
[----:B------:R-:W2:Y:S01]  /*74e0*/  LDL.LU.64 R146, [R1+0x4b0] ;  /* 0x0004b00001927983 */ /* 0x000ea20000300a00 */
        /* <DEDUP_REMOVED lines=21> */
[----:B------:R-:W-:Y:S01]  /*7640*/  MOV R208, R124 ;  /* 0x0000007c00d07202 */ /* 0x000fe20000000f00 */
[----:B------:R-:W-:Y:S02]  /*7650*/  IMAD.MOV.U32 R209, RZ, RZ, R125 ;  /* 0x000000ffffd17224 */ /* 0x000fe400078e007d */
[----:B------:R-:W2:Y:S01]  /*7660*/  LDL.LU.64 R130, [R1+0x470] ;  /* 0x0004700001827983 */ /* 0x000ea20000300a00 */
[----:B------:R-:W-:-:S03]  /*7670*/  IMAD.MOV.U32 R206, RZ, RZ, R122 ;  /* 0x000000ffffce7224 */ /* 0x000fc600078e007a */
[----:B------:R-:W2:Y:S01]  /*7680*/  LDL.LU.64 R128, [R1+0x468] ;  /* 0x0004680001807983 */ /* 0x000ea20000300a00 */
[----:B------:R-:W-:Y:S01]  /*7690*/  IMAD.MOV.U32 R207, RZ, RZ, R123 ;  /* 0x000000ffffcf7224 */ /* 0x000fe200078e007b */
[----:B------:R-:W-:Y:S02]  /*76a0*/  MOV R205, R121 ;  /* 0x0000007900cd7202 */ /* 0x000fe40000000f00 */
[----:B------:R-:W2:Y:S01]  /*76b0*/  LDL.LU.64 R126, [R1+0x460] ;  /* 0x00046000017e7983 */ /* 0x000ea20000300a00 */
[----:B------:R-:W-:Y:S01]  /*76c0*/  IMAD.MOV.U32 R204, RZ, RZ, R120 ;  /* 0x000000ffffcc7224 */ /* 0x000fe200078e0078 */
[----:B------:R-:W-:Y:S02]  /*76d0*/  MOV R202, R118 ;  /* 0x0000007600ca7202 */ /* 0x000fe40000000f00 */
[----:B------:R-:W2:Y:S01]  /*76e0*/  LDL.LU.64 R124, [R1+0x458] ;  /* 0x00045800017c7983 */ /* 0x000ea20000300a00 */
[----:B------:R-:W-:-:S03]  /*76f0*/  IMAD.MOV.U32 R203, RZ, RZ, R119 ;  /* 0x000000ffffcb7224 */ /* 0x000fc600078e0077 */
[----:B------:R-:W2:Y:S01]  /*7700*/  LDL.LU.64 R122, [R1+0x450] ;  /* 0x00045000017a7983 */ /* 0x000ea20000300a00 */
[----:B------:R-:W-:Y:S01]  /*7710*/  IMAD.MOV.U32 R200, RZ, RZ, R116 ;  /* 0x000000ffffc87224 */ /* 0x000fe200078e0074 */
[----:B------:R-:W-:Y:S01]  /*7720*/  MOV R199, R115 ;  /* 0x0000007300c77202 */ /* 0x000fe20000000f00 */
[----:B------:R-:W-:Y:S01]  /*7730*/  IMAD.MOV.U32 R201, RZ, RZ, R117 ;  /* 0x000000ffffc97224 */ /* 0x000fe200078e0075 */
        /* <DEDUP_REMOVED lines=105> */
[----:B------:R-:W-:-:S03]  /*7dd0*/  IMAD.MOV.U32 R18, RZ, RZ, R45 ;  /* 0x000000ffff127224 */ /* 0x000fc600078e002d */
        /* <DEDUP_REMOVED lines=103> */
[----:B------:R-:W-:Y:S01]  /*8450*/  UIADD3 UR8, UR13, 0x6, URZ ;  /* 0x000000060d087890 */ /* 0x000fe2000fffe03f */
[----:B------:R0:W5:Y:S01]  /*8460*/  LDL.LU R18, [R1+0x2c4] ;  /* 0x0002c40001127983 */ /* 0x0001620000300800 */
[----:B------:R-:W-:Y:S01]  /*8470*/  UIADD3 UR10, UR14, 0x6, URZ ;  /* 0x000000060e0a7890 */ /* 0x000fe2000fffe03f */
[----:B------:R-:W-:Y:S01]  /*8480*/  UMOV UR9, 0x40000040 ;  /* 0x4000004000097882 */ /* 0x000fe20000000000 */
[----:B------:R-:W-:Y:S01]  /*8490*/  UMOV UR11, 0x40000040 ;  /* 0x40000040000b7882 */ /* 0x000fe20000000000 */
[----:B------:R0:W5:Y:S04]  /*84a0*/  LDL.LU R17, [R1+0x2c0] ;  /* 0x0002c00001117983 */ /* 0x0001680000300800 */
[----:B------:R0:W5:Y:S04]  /*84b0*/  LDL.LU R16, [R1+0x2bc] ;  /* 0x0002bc0001107983 */ /* 0x0001680000300800 */
[----:B------:R0:W5:Y:S01]  /*84c0*/  LDL.LU R0, [R1+0x2b8] ;  /* 0x0002b80001007983 */ /* 0x0001620000300800 */
        /* <DEDUP_REMOVED lines=95> */
[----:B------:R-:W-:Y:S01]  /*8ac0*/  BPT.TRAP 0x1 ;  /* 0x000000040000795c */ /* 0x000fe20000300000 */
.L_x_23:
[----:B------:R-:W-:Y:S01]  /*8ad0*/  IMAD.U32 R2, RZ, RZ, UR12 ;  /* 0x0000000cff027e24 */ /* 0x000fe2000f8e00ff */
[----:B------:R-:W-:-:S04]  /*8ae0*/  UISETP.GT.U32.AND UP0, UPT, UR40, 0x1, UPT ;  /* 0x000000012800788c */ /* 0x000fc8000bf04070 */
[----:B-----5:R-:W-:Y:S02]  /*8af0*/  LEA R2, R2, R0, 0x3 ;  /* 0x0000000002027211 */ /* 0x020fe400078e18ff */
[----:B------:R-:W-:-:S03]  /*8b00*/  PLOP3.LUT P1, PT, PT, PT, UP0, 0x80, 0x0 ;  /* 0x000000000000781c */ /* 0x000fc60003f2f008 */
[----:B------:R-:W-:-:S05]  /*8b10*/  VIADD R2, R2, 0x20 ;  /* 0x0000002002027836 */ /* 0x000fca0000000000 */
[----:B------:R-:W-:-:S04]  /*8b20*/  PRMT R2, RZ, 0x654, R2 ;  /* 0x00000654ff027816 */ /* 0x000fc80000000002 */
[----:B------:R0:W-:Y:S01]  /*8b30*/  SYNCS.ARRIVE.TRANS64.RED.A1T0 RZ, [R2+URZ], RZ ;  /* 0x000000ff02ff79a7 */ /* 0x0001e2000810043f */
[----:B------:R-:W-:Y:S05]  /*8b40*/  @P1 BRA `(.L_x_24) ;  /* 0x0000000000041947 */ /* 0x000fea0003800000 */
[----:B------:R-:W-:Y:S01]  /*8b50*/  BPT.TRAP 0x1 ;  /* 0x000000040000795c */ /* 0x000fe20000300000 */
.L_x_24:
[----:B------:R-:W-:Y:S02]  /*8b60*/  UISETP.GT.AND UP2, UPT, UR5, 0x1, UPT ;  /* 0x000000010500788c */ /* 0x000fe4000bf44270 */
[----:B------:R-:W-:Y:S02]  /*8b70*/  UIADD3 UR6, UR6, 0x1, URZ ;  /* 0x0000000106067890 */ /* 0x000fe4000fffe03f */
[----:B------:R-:W-:Y:S02]  /*8b80*/  UIADD3 UR12, UR12, 0x1, URZ ;  /* 0x000000010c0c7890 */ /* 0x000fe4000fffe03f */
[----:B------:R-:W-:Y:S01]  /*8b90*/  PLOP3.LUT P1, PT, PT, PT, UP2, 0x80, 0x0 ;  /* 0x000000000000781c */ /* 0x000fe20003f2f028 */
[----:B------:R-:W-:Y:S02]  /*8ba0*/  UISETP.NE.AND UP0, UPT, UR6, 0x4, UPT ;  /* 0x000000040600788c */ /* 0x000fe4000bf05270 */
[----:B------:R-:W-:Y:S02]  /*8bb0*/  UIADD3 UR8, UR5, -0x1, URZ ;  /* 0xffffffff05087890 */ /* 0x000fe4000fffe03f */
[----:B------:R-:W-:-:S02]  /*8bc0*/  USEL UR5, URZ, 0x1, UP0 ;  /* 0x000000013f057887 */ /* 0x000fc40008000000 */
[----:B------:R-:W-:Y:S02]  /*8bd0*/  UISETP.NE.AND UP1, UPT, UR12, 0x4, UPT ;  /* 0x000000040c00788c */ /* 0x000fe4000bf25270 */
[----:B------:R-:W-:Y:S02]  /*8be0*/  ULOP3.LUT UR7, UR7, UR5, URZ, 0x3c, !UPT ;  /* 0x0000000507077292 */ /* 0x000fe4000f8e3c3f */
[----:B------:R-:W-:Y:S02]  /*8bf0*/  USEL UR6, UR6, URZ, UP0 ;  /* 0x0000003f06067287 */ /* 0x000fe40008000000 */
[----:B------:R-:W-:Y:S01]  /*8c00*/  USEL UR12, UR12, URZ, UP1 ;  /* 0x0000003f0c0c7287 */ /* 0x000fe20008800000 */
[----:B------:R-:W-:Y:S01]  /*8c10*/  UMOV UR5, UR8 ;  /* 0x0000000800057c82 */ /* 0x000fe20008000000 */
[----:B------:R-:W-:Y:S10]  /*8c20*/  @P1 BRA `(.L_x_25) ;  /* 0xffffffbc00601947 */ /* 0x000ff4000383ffff */
.L_x_18:
[----:B0----5:R-:W0:Y:S02]  /*8c30*/  LDC R2, c[0x0][0x28c] ;  /* 0x0000a300ff027b82 */ /* 0x021e240000000800 */
[----:B0-----:R-:W-:-:S13]  /*8c40*/  ISETP.GE.AND P1, PT, R2, 0x1, PT ;  /* 0x000000010200780c */ /* 0x001fda0003f26270 */
[----:B------:R-:W-:Y:S05]  /*8c50*/  @!P1 BRA `(.L_x_26) ;  /* 0x00000000003c9947 */ /* 0x000fea0003800000 */
[----:B------:R-:W-:Y:S05]  /*8c60*/  @!P0 BRA `(.L_x_27) ;  /* 0x0000000000048947 */ /* 0x000fea0003800000 */
[----:B------:R-:W-:Y:S01]  /*8c70*/  BPT.TRAP 0x1 ;  /* 0x000000040000795c */ /* 0x000fe20000300000 */
.L_x_27:
[----:B------:R-:W-:-:S04]  /*8c80*/  UISETP.LT.AND UP0, UPT, UR44, 0x1, UPT ;  /* 0x000000012c00788c */ /* 0x000fc8000bf01270 */
[----:B------:R-:W-:Y:S02]  /*8c90*/  USEL UR4, UR44, 0x1, UP0 ;  /* 0x000000012c047887 */ /* 0x000fe40008000000 */
[----:B------:R-:W-:Y:S02]  /*8ca0*/  UISETP.GT.U32.AND UP0, UPT, UR40, 0x1, UPT ;  /* 0x000000012800788c */ /* 0x000fe4000bf04070 */
[----:B------:R-:W-:-:S04]  /*8cb0*/  UIADD3 UR4, UR39, UR44, -UR4 ;  /* 0x0000002c27047290 */ /* 0x000fc8000fffe804 */
[----:B------:R-:W-:Y:S01]  /*8cc0*/  USHF.L.U32 UR4, UR4, 0x3, URZ ;  /* 0x0000000304047899 */ /* 0x000fe2000800063f */
[----:B------:R-:W-:-:S03]  /*8cd0*/  PLOP3.LUT P0, PT, PT, PT, UP0, 0x80, 0x0 ;  /* 0x000000000000781c */ /* 0x000fc60003f0f008 */
[----:B------:R-:W-:-:S06]  /*8ce0*/  ULOP3.LUT UR4, UR4, 0x18, URZ, 0xc0, !UPT ;  /* 0x0000001804047892 */ /* 0x000fcc000f8ec03f */
[----:B------:R-:W-:-:S04]  /*8cf0*/  MOV R2, UR4 ;  /* 0x0000000400027c02 */ /* 0x000fc80008000f00 */
[----:B------:R-:W-:-:S04]  /*8d00*/  IADD3 R0, R0, 0x20, R2 ;  /* 0x0000002000007810 */ /* 0x000fc80007ffe002 */
[----:B------:R-:W-:-:S04]  /*8d10*/  PRMT R0, RZ, 0x654, R0 ;  /* 0x00000654ff007816 */ /* 0x000fc80000000000 */
[----:B------:R0:W-:Y:S01]  /*8d20*/  SYNCS.ARRIVE.TRANS64.RED.A1T0 RZ, [R0+URZ], RZ ;  /* 0x000000ff00ff79a7 */ /* 0x0001e2000810043f */
[----:B------:R-:W-:Y:S05]  /*8d30*/  @P0 BRA `(.L_x_26) ;  /* 0x0000000000040947 */ /* 0x000fea0003800000 */
[----:B------:R-:W-:Y:S01]  /*8d40*/  BPT.TRAP 0x1 ;  /* 0x000000040000795c */ /* 0x000fe20000300000 */
.L_x_26:
[----:B------:R-:W1:Y:S01]  /*8d50*/  S2R R6, SR_TID.X ;  /* 0x0000000000067919 */ /* 0x000e620000002100 */
[----:B------:R-:W-:Y:S01]  /*8d60*/  IMAD.MOV.U32 R13, RZ, RZ, 0x6540 ;  /* 0x00006540ff0d7424 */ /* 0x000fe200078e00ff */
[----:B------:R-:W-:Y:S02]  /*8d70*/  UIMAD.WIDE UR8, UR41, 0x100, URZ ;  /* 0x00000100290878a5 */ /* 0x000fe4000f8e023f */
[----:B------:R-:W-:Y:S01]  /*8d80*/  USHF.R.S32.HI UR10, URZ, 0x1f, UR43 ;  /* 0x0000001f3f0a7899 */ /* 0x000fe2000801142b */
[----:B------:R-:W-:Y:S01]  /*8d90*/  ULDC.64 UR6, c[0x0][0x5d0] ;  /* 0x0001740000067ab9 */ /* 0x000fe20000000a00 */
[----:B------:R-:W-:Y:S02]  /*8da0*/  UIADD3 UR39, UR44, UR39, URZ ;  /* 0x000000272c277290 */ /* 0x000fe4000fffe03f */
[----:B------:R-:W-:Y:S02]  /*8db0*/  UIMAD UR4, UR10, UR6, URZ ;  /* 0x000000060a0472a4 */ /* 0x000fe4000f8e023f */
[----:B------:R-:W-:-:S02]  /*8dc0*/  USHF.L.U32 UR41, UR41, 0x8, URZ ;  /* 0x0000000829297899 */ /* 0x000fc4000800063f */
[----:B------:R-:W-:Y:S01]  /*8dd0*/  UIMAD UR4, UR43, UR7, UR4 ;  /* 0x000000072b0472a4 */ /* 0x000fe2000f8e0204 */
[----:B------:R-:W-:Y:S01]  /*8de0*/  ULDC UR5, c[0x0][0x284] ;  /* 0x0000a10000057ab9 */ /* 0x000fe20000000800 */
[----:B------:R-:W-:Y:S01]  /*8df0*/  UISETP.GT.U32.AND UP0, UPT, UR39, 0x3, UPT ;  /* 0x000000032700788c */ /* 0x000fe2000bf04070 */
[----:B------:R-:W-:-:S03]  /*8e00*/  MOV R19, UR5 ;  /* 0x0000000500137c02 */ /* 0x000fc60008000f00 */
[----:B------:R-:W-:Y:S01]  /*8e10*/  UISETP.LT.U32.AND UP0, UPT, UR44, 0x4, UP0 ;  /* 0x000000042c00788c */ /* 0x000fe20008701070 */
[--C-:B-1----:R-:W-:Y:S02]  /*8e20*/  SHF.R.U32.HI R2, RZ, 0x7, R6.reuse ;  /* 0x00000007ff027819 */ /* 0x102fe40000011606 */
[----:B------:R-:W-:Y:S02]  /*8e30*/  SHF.R.U32.HI R3, RZ, 0x2, R6 ;  /* 0x00000002ff037819 */ /* 0x000fe40000011606 */
[----:B------:R-:W-:Y:S02]  /*8e40*/  LOP3.LUT R2, R2, 0x1, RZ, 0xc0, !PT ;  /* 0x0000000102027812 */ /* 0x000fe400078ec0ff */
[C---:B------:R-:W-:Y:S02]  /*8e50*/  SHF.L.U32 R12, R6.reuse, 0x1, RZ ;  /* 0x00000001060c7819 */ /* 0x040fe400000006ff */
[----:B------:R-:W-:Y:S01]  /*8e60*/  LOP3.LUT R4, R6, 0x60, RZ, 0xc0, !PT ;  /* 0x0000006006047812 */ /* 0x000fe200078ec0ff */
[----:B------:R-:W-:Y:S01]  /*8e70*/  IMAD.SHL.U32 R158, R2, 0x40, RZ ;  /* 0x00000040029e7824 */ /* 0x000fe200078e00ff */
[----:B------:R-:W-:-:S02]  /*8e80*/  LOP3.LUT R3, R3, 0x7, RZ, 0xc0, !PT ;  /* 0x0000000703037812 */ /* 0x000fc400078ec0ff */
[----:B------:R-:W-:Y:S02]  /*8e90*/  LOP3.LUT R12, R12, 0x6, RZ, 0xc0, !PT ;  /* 0x000000060c0c7812 */ /* 0x000fe400078ec0ff */
[----:B------:R-:W-:Y:S02]  /*8ea0*/  SHF.R.U32.HI R4, RZ, 0x1, R4 ;  /* 0x00000001ff047819 */ /* 0x000fe40000011604 */
[--C-:B------:R-:W-:Y:S02]  /*8eb0*/  LOP3.LUT R158, R158, 0x40, R3.reuse, 0xe2, !PT ;  /* 0x000000409e9e7812 */ /* 0x100fe400078ee203 */
[----:B------:R-:W-:Y:S01]  /*8ec0*/  PRMT R12, R12, R13, UR42 ;  /* 0x0000002a0c0c7e16 */ /* 0x000fe2000800000d */
[----:B------:R-:W-:Y:S01]  /*8ed0*/  USHF.L.U32 UR42, UR42, 0x8, URZ ;  /* 0x000000082a2a7899 */ /* 0x000fe2000800063f */
[----:B0-----:R-:W-:Y:S01]  /*8ee0*/  IADD3 R0, RZ, -R4, -R3 ;  /* 0x80000004ff007210 */ /* 0x001fe20007ffe803 */
[----:B------:R-:W-:Y:S01]  /*8ef0*/  IMAD.MOV.U32 R3, RZ, RZ, -0x2 ;  /* 0xfffffffeff037424 */ /* 0x000fe200078e00ff */
[----:B------:R-:W-:-:S02]  /*8f00*/  LOP3.LUT R158, R158, UR8, R4, 0xfe, !PT ;  /* 0x000000089e9e7c12 */ /* 0x000fc4000f8efe04 */
[----:B------:R-:W-:Y:S01]  /*8f10*/  SHF.R.S32.HI R13, RZ, 0x1f, R12 ;  /* 0x0000001fff0d7819 */ /* 0x000fe2000001140c */
[----:B------:R-:W-:Y:S01]  /*8f20*/  IMAD R0, R2, -0x40, R0 ;  /* 0xffffffc002007824 */ /* 0x000fe200078e0200 */
[----:B------:R-:W-:Y:S01]  /*8f30*/  MOV R4, UR6 ;  /* 0x0000000600047c02 */ /* 0x000fe20008000f00 */
[----:B------:R-:W-:Y:S02]  /*8f40*/  ULDC UR6, c[0x0][0x288] ;  /* 0x0000a20000067ab9 */ /* 0x000fe40000000800 */
[----:B------:R-:W-:Y:S01]  /*8f50*/  UISETP.GE.AND UP1, UPT, UR42, UR6, UPT ;  /* 0x000000062a00728c */ /* 0x000fe2000bf26270 */
[----:B------:R-:W-:Y:S01]  /*8f60*/  IADD3 R19, R19, -UR41, R0 ;  /* 0x8000002913137c10 */ /* 0x000fe2000fffe000 */
[----:B------:R-:W-:Y:S01]  /*8f70*/  IMAD.WIDE.U32 R4, R4, UR43, R12 ;  /* 0x0000002b04047c25 */ /* 0x000fe2000f8e000c */
[----:B------:R-:W-:Y:S01]  /*8f80*/  LOP3.LUT R0, R6, 0x3, RZ, 0xc0, !PT ;  /* 0x0000000306007812 */ /* 0x000fe200078ec0ff */
[----:B------:R-:W-:Y:S02]  /*8f90*/  UISETP.GE.OR UP1, UPT, UR41, UR5, UP1 ;  /* 0x000000052900728c */ /* 0x000fe40008f26670 */
[----:B------:R-:W-:Y:S01]  /*8fa0*/  VIADD R5, R5, UR4 ;  /* 0x0000000405057c36 */ /* 0x000fe20008000000 */
[----:B------:R-:W-:Y:S01]  /*8fb0*/  USHF.R.U32.HI UR4, URZ, 0x2, UR39 ;  /* 0x000000023f047899 */ /* 0x000fe20008011627 */
[----:B------:R-:W-:Y:S01]  /*8fc0*/  IMAD R0, R0, R3, UR6 ;  /* 0x0000000600007e24 */ /* 0x000fe2000f8e0203 */
[----:B------:R-:W-:Y:S01]  /*8fd0*/  USEL UR5, URZ, 0x1, !UP0 ;  /* 0x000000013f057887 */ /* 0x000fe2000c000000 */
[----:B------:R-:W-:Y:S01]  /*8fe0*/  PLOP3.LUT P0, PT, PT, PT, UP1, 0x80, 0x0 ;  /* 0x000000000000781c */ /* 0x000fe20003f0f018 */
[----:B------:R-:W-:-:S02]  /*8ff0*/  ULOP3.LUT UR4, UR4, 0x1, URZ, 0xc0, !UPT ;  /* 0x0000000104047892 */ /* 0x000fc4000f8ec03f */
[----:B------:R-:W-:Y:S01]  /*9000*/  ULOP3.LUT UR39, UR39, 0x3, URZ, 0xc0, !UPT ;  /* 0x0000000327277892 */ /* 0x000fe2000f8ec03f */
[----:B------:R-:W-:Y:S01]  /*9010*/  IADD3 R0, R0, -UR42, RZ ;  /* 0x8000002a00007c10 */ /* 0x000fe2000fffe0ff */
[----:B------:R-:W-:Y:S01]  /*9020*/  UISETP.NE.U32.AND UP2, UPT, UR4, 0x1, UPT ;  /* 0x000000010400788c */ /* 0x000fe2000bf45070 */
[----:B------:R-:W-:-:S03]  /*9030*/  UMOV UR41, 0xffffffff ;  /* 0xffffffff00297882 */ /* 0x000fc60000000000 */
[----:B------:R-:W-:-:S04]  /*9040*/  UISETP.GT.U32.AND UP2, UPT, UR44, 0x3, !UP2 ;  /* 0x000000032c00788c */ /* 0x000fc8000d744070 */
[----:B------:R-:W-:-:S04]  /*9050*/  USEL UR4, URZ, 0x1, !UP2 ;  /* 0x000000013f047887 */ /* 0x000fc8000d000000 */
[----:B------:R-:W-:Y:S01]  /*9060*/  ULOP3.LUT UR38, UR4, UR38, UR5, 0x96, !UPT ;  /* 0x0000002604267292 */ /* 0x000fe2000f8e9605 */
[----:B------:R-:W-:Y:S11]  /*9070*/  @P0 BRA `(.L_x_28) ;  /* 0x000000d000f80947 */ /* 0x000ff60003800000 */
[----:B------:R-:W0:Y:S01]  /*9080*/  LDC.64 R2, c[0x0][0x5c8] ;  /* 0x00017200ff027b82 */ /* 0x000e220000000a00 */
[----:B------:R-:W-:Y:S01]  /*9090*/  ULDC.64 UR4, c[0x0][0x5c0] ;  /* 0x0001700000047ab9 */ /* 0x000fe20000000a00 */
[----:B------:R-:W-:Y:S01]  /*90a0*/  BSSY B0, `(.L_x_28) ;  /* 0x0000d3b000007945 */ /* 0x000fe20003800000 */
[C---:B0-----:R-:W-:Y:S01]  /*90b0*/  IMAD R6, R2.reuse, UR9, RZ ;  /* 0x0000000902067c24 */ /* 0x041fe2000f8e02ff */
[----:B------:R-:W-:Y:S01]  /*90c0*/  SHF.L.U32 R8, R2, 0x3, RZ ;  /* 0x0000000302087819 */ /* 0x000fe200000006ff */
[----:B------:R-:W-:Y:S01]  /*90d0*/  IMAD.WIDE.U32 R4, R158, R2, R4 ;  /* 0x000000029e047225 */ /* 0x000fe200078e0004 */
[----:B------:R-:W-:-:S03]  /*90e0*/  SHF.L.U64.HI R9, R2, 0x3, R3 ;  /* 0x0000000302097819 */ /* 0x000fc60000010203 */
[----:B------:R-:W-:Y:S01]  /*90f0*/  IMAD R6, R158, R3, R6 ;  /* 0x000000039e067224 */ /* 0x000fe200078e0206 */
[----:B------:R-:W-:-:S03]  /*9100*/  IADD3 R4, P0, R4, UR4, RZ ;  /* 0x0000000404047c10 */ /* 0x000fc6000ff1e0ff */
[----:B------:R-:W-:Y:S01]  /*9110*/  IMAD.IADD R6, R5, 0x1, R6 ;  /* 0x0000000105067824 */ /* 0x000fe200078e0206 */
[----:B------:R-:W-:-:S04]  /*9120*/  IADD3 R10, P1, R8, R4, RZ ;  /* 0x00000004080a7210 */ /* 0x000fc80007f3e0ff */
[----:B------:R-:W-:Y:S02]  /*9130*/  IADD3.X R5, R6, UR5, RZ, P0, !PT ;  /* 0x0000000506057c10 */ /* 0x000fe400087fe4ff */
[----:B------:R-:W-:-:S03]  /*9140*/  LEA R6, P0, R2, R4, 0x7 ;  /* 0x0000000402067211 */ /* 0x000fc600078038ff */
[----:B------:R-:W-:Y:S01]  /*9150*/  IMAD.X R11, R9, 0x1, R5, P1 ;  /* 0x00000001090b7824 */ /* 0x000fe200008e0605 */
[----:B------:R-:W-:Y:S02]  /*9160*/  LEA.HI.X R7, R2, R5, R3, 0x7, P0 ;  /* 0x0000000502077211 */ /* 0x000fe400000f3c03 */
[----:B------:R-:W-:Y:S02]  /*9170*/  ISETP.NE.AND P0, PT, R18, RZ, PT ;  /* 0x000000ff1200720c */ /* 0x000fe40003f05270 */
[----:B------:R-:W-:-:S04]  /*9180*/  IADD3 R8, P2, R8, R6, RZ ;  /* 0x0000000608087210 */ /* 0x000fc80007f5e0ff */
[----:B------:R-:W-:-:S07]  /*9190*/  IADD3.X R9, R9, R7, RZ, P2, !PT ;  /* 0x0000000709097210 */ /* 0x000fce00017fe4ff */
[----:B------:R-:W-:Y:S05]  /*91a0*/  @!P0 BRA `(.L_x_29) ;  /* 0x0000009800988947 */ /* 0x000fea0003800000 */
[----:B------:R-:W0:Y:S01]  /*91b0*/  LDC.64 R20, c[0x0][0x5b0] ;  /* 0x00016c00ff147b82 */ /* 0x000e220000000a00 */
[----:B------:R-:W-:Y:S01]  /*91c0*/  ULDC.64 UR6, c[0x0][0x5b8] ;  /* 0x00016e0000067ab9 */ /* 0x000fe20000000a00 */
[----:B------:R-:W-:Y:S01]  /*91d0*/  ISETP.GE.AND P1, PT, R19, 0x1, PT ;  /* 0x000000011300780c */ /* 0x000fe20003f26270 */
[----:B------:R-:W-:Y:S02]  /*91e0*/  UIMAD UR4, UR10, UR6, URZ ;  /* 0x000000060a0472a4 */ /* 0x000fe4000f8e023f */
[----:B------:R-:W-:Y:S01]  /*91f0*/  IMAD.U32 R154, RZ, RZ, UR6 ;  /* 0x00000006ff9a7e24 */ /* 0x000fe2000f8e00ff */
[----:B------:R-:W-:Y:S01]  /*9200*/  BSSY B1, `(.L_x_30) ;  /* 0x000000e000017945 */ /* 0x000fe20003800000 */
[----:B------:R-:W-:Y:S01]  /*9210*/  ISETP.LT.OR P2, PT, R0, 0x1, !P1 ;  /* 0x000000010000780c */ /* 0x000fe20004f41670 */
[----:B------:R-:W-:Y:S01]  /*9220*/  UIMAD UR4, UR43, UR7, UR4 ;  /* 0x000000072b0472a4 */ /* 0x000fe2000f8e0204 */
[----:B------:R-:W1:Y:S01]  /*9230*/  LDC.64 R22, c[0x0][0x5a8] ;  /* 0x00016a00ff167b82 */ /* 0x000e620000000a00 */
[----:B------:R-:W-:-:S04]  /*9240*/  IMAD.WIDE.U32 R154, R154, UR43, R12 ;  /* 0x0000002b9a9a7c25 */ /* 0x000fc8000f8e000c */
[----:B------:R-:W-:Y:S01]  /*9250*/  IMAD.MOV.U32 R152, RZ, RZ, R154 ;  /* 0x000000ffff987224 */ /* 0x000fe200078e009a */
[----:B------:R-:W-:Y:S01]  /*9260*/  IADD3 R153, R155, UR4, RZ ;  /* 0x000000049b997c10 */ /* 0x000fe2000fffe0ff */
[----:B0-----:R-:W-:Y:S02]  /*9270*/  IMAD R159, R20, UR9, RZ ;  /* 0x00000009149f7c24 */ /* 0x001fe4000f8e02ff */
[----:B------:R-:W-:-:S04]  /*9280*/  IMAD.WIDE.U32 R2, R158, R20, R152 ;  /* 0x000000149e027225 */ /* 0x000fc800078e0098 */
[----:B------:R-:W-:Y:S01]  /*9290*/  IMAD R159, R158, R21, R159 ;  /* 0x000000159e9f7224 */ /* 0x000fe200078e029f */
[----:B-1----:R-:W-:-:S04]  /*92a0*/  IADD3 R14, P0, R2, R22, RZ ;  /* 0x00000016020e7210 */ /* 0x002fc80007f1e0ff */
[----:B------:R-:W-:Y:S01]  /*92b0*/  IADD3.X R15, R23, R3, R159, P0, !PT ;  /* 0x00000003170f7210 */ /* 0x000fe200007fe49f */
[----:B------:R-:W-:Y:S08]  /*92c0*/  @P2 BRA `(.L_x_31) ;  /* 0x0000000000042947 */ /* 0x000ff00003800000 */
[----:B------:R0:W5:Y:S02]  /*92d0*/  LDG.E.U8 R16, desc[UR36][R14.64] ;  /* 0x000000240e107981 */ /* 0x000164000c1e1100 */
.L_x_31:
[----:B------:R-:W-:Y:S05]  /*92e0*/  BSYNC B1 ;  /* 0x0000000000017941 */ /* 0x000fea0003800000 */
.L_x_30:
[----:B------:R-:W2:Y:S01]  /*92f0*/  LDL.LU R3, [R1] ;  /* 0x0000000001037983 */ /* 0x000ea20000300800 */
[----:B-----5:R-:W-:Y:S01]  /*9300*/  LOP3.LUT R2, R16, 0xffff, RZ, 0xc0, !PT ;  /* 0x0000ffff10027812 */ /* 0x020fe200078ec0ff */
[----:B------:R-:W-:Y:S01]  /*9310*/  BSSY B1, `(.L_x_32) ;  /* 0x000000a000017945 */ /* 0x000fe20003800000 */
[----:B------:R-:W-:Y:S02]  /*9320*/  ISETP.LT.OR P0, PT, R0, 0x2, !P1 ;  /* 0x000000020000780c */ /* 0x000fe40004f01670 */
[----:B------:R-:W-:-:S05]  /*9330*/  PRMT R2, R2, 0x8880, RZ ;  /* 0x0000888002027816 */ /* 0x000fca00000000ff */
[----:B------:R-:W-:-:S04]  /*9340*/  IMAD R2, R2, R18, RZ ;  /* 0x0000001202027224 */ /* 0x000fc800078e02ff */
[----:B--2---:R-:W-:-:S05]  /*9350*/  @!P2 IMAD R3, R3, R17, R2 ;  /* 0x000000110303a224 */ /* 0x004fca00078e0202 */
[----:B------:R1:W-:Y:S01]  /*9360*/  @!P2 STG.E.U8 desc[UR36][R4.64], R3 ;  /* 0x000000030400a986 */ /* 0x0003e2000c101124 */
[----:B------:R-:W-:Y:S05]  /*9370*/  @P0 BRA `(.L_x_33) ;  /* 0x00000000000c0947 */ /* 0x000fea0003800000 */
[----:B------:R-:W2:Y:S02]  /*9380*/  LDG.E.U8 R16, desc[UR36][R14.64+0x1] ;  /* 0x000001240e107981 */ /* 0x000ea4000c1e1100 */
[----:B--2---:R-:W-:-:S05]  /*9390*/  PRMT R2, R16, 0x8880, RZ ;  /* 0x0000888010027816 */ /* 0x004fca00000000ff */
[----:B------:R-:W-:-:S07]  /*93a0*/  IMAD R2, R2, R18, RZ ;  /* 0x0000001202027224 */ /* 0x000fce00078e02ff */
.L_x_33:
[----:B------:R-:W-:Y:S05]  /*93b0*/  BSYNC B1 ;  /* 0x0000000000017941 */ /* 0x000fea0003800000 */
.L_x_32:
[----:B-1----:R-:W2:Y:S01]  /*93c0*/  LDL.LU R3, [R1+0x4] ;  /* 0x0000040001037983 */ /* 0x002ea20000300800 */
[C---:B------:R-:W-:Y:S01]  /*93d0*/  SHF.L.U64.HI R157, R20.reuse, 0x3, R21 ;  /* 0x00000003149d7819 */ /* 0x040fe20000010215 */
[----:B------:R-:W-:Y:S01]  /*93e0*/  BSSY B1, `(.L_x_34) ;  /* 0x000000e000017945 */ /* 0x000fe20003800000 */
[----:B------:R-:W-:-:S05]  /*93f0*/  SHF.L.U32 R156, R20, 0x3, RZ ;  /* 0x00000003149c7819 */ /* 0x000fca00000006ff */
[----:B------:R-:W-:-:S04]  /*9400*/  IMAD.WIDE.U32 R12, R158, R20, R156 ;  /* 0x000000149e0c7225 */ /* 0x000fc800078e009c */
[----:B------:R-:W-:Y:S01]  /*9410*/  IMAD.IADD R159, R159, 0x1, R13 ;  /* 0x000000019f9f7824 */ /* 0x000fe200078e020d */
[----:B------:R-:W-:-:S04]  /*9420*/  IADD3 R12, P2, P3, R154, R22, R12 ;  /* 0x000000169a0c7210 */ /* 0x000fc80007b5e00c */
[----:B------:R-:W-:Y:S01]  /*9430*/  IADD3.X R13, R153, R23, R159, P2, P3 ;  /* 0x00000017990d7210 */ /* 0x000fe200017e649f */
[----:B--2---:R-:W-:-:S05]  /*9440*/  @!P0 IMAD R3, R3, R17, R2 ;  /* 0x0000001103038224 */ /* 0x004fca00078e0202 */
[----:B------:R1:W-:Y:S01]  /*9450*/  @!P0 STG.E.U8 desc[UR36][R4.64+0x1], R3 ;  /* 0x0000010304008986 */ /* 0x0003e2000c101124 */
[----:B------:R-:W-:-:S04]  /*9460*/  ISETP.GE.AND P0, PT, R19, 0x9, PT ;  /* 0x000000091300780c */ /* 0x000fc80003f06270 */
[----:B------:R-:W-:-:S13]  /*9470*/  ISETP.LT.OR P4, PT, R0, 0x1, !P0 ;  /* 0x000000010000780c */ /* 0x000fda0004781670 */
[----:B-1----:R-:W-:Y:S05]  /*9480*/  @P4 BRA `(.L_x_35) ;  /* 0x00000000000c4947 */ /* 0x002fea0003800000 */
[----:B------:R-:W2:Y:S02]  /*9490*/  LDG.E.U8 R16, desc[UR36][R12.64] ;  /* 0x000000240c107981 */ /* 0x000ea4000c1e1100 */
[----:B--2---:R-:W-:-:S05]  /*94a0*/  PRMT R2, R16, 0x8880, RZ ;  /* 0x0000888010027816 */ /* 0x004fca00000000ff */
[----:B------:R-:W-:-:S07]  /*94b0*/  IMAD R2, R2, R18, RZ ;  /* 0x0000001202027224 */ /* 0x000fce00078e02ff */
.L_x_35:
[----:B------:R-:W-:Y:S05]  /*94c0*/  BSYNC B1 ;  /* 0x0000000000017941 */ /* 0x000fea0003800000 */
.L_x_34:
[----:B------:R-:W2:Y:S01]  /*94d0*/  LDL.LU R3, [R1+0x8] ;  /* 0x0000080001037983 */ /* 0x000ea20000300800 */
[----:B------:R-:W-:Y:S01]  /*94e0*/  ISETP.LT.OR P2, PT, R0, 0x2, !P0 ;  /* 0x000000020000780c */ /* 0x000fe20004741670 */
[----:B------:R-:W-:Y:S01]  /*94f0*/  BSSY B1, `(.L_x_36) ;  /* 0x0000007000017945 */ /* 0x000fe20003800000 */
[----:B--2---:R-:W-:-:S05]  /*9500*/  @!P4 IMAD R3, R3, R17, R2 ;  /* 0x000000110303c224 */ /* 0x004fca00078e0202 */
[----:B------:R1:W-:Y:S06]  /*9510*/  @!P4 STG.E.U8 desc[UR36][R10.64], R3 ;  /* 0x000000030a00c986 */ /* 0x0003ec000c101124 */
[----:B------:R-:W-:Y:S05]  /*9520*/  @P2 BRA `(.L_x_37) ;  /* 0x00000000000c2947 */ /* 0x000fea0003800000 */
[----:B------:R-:W2:Y:S02]  /*9530*/  LDG.E.U8 R16, desc[UR36][R12.64+0x1] ;  /* 0x000001240c107981 */ /* 0x000ea4000c1e1100 */
[----:B--2---:R-:W-:-:S05]  /*9540*/  PRMT R2, R16, 0x8880, RZ ;  /* 0x0000888010027816 */ /* 0x004fca00000000ff */
[----:B------:R-:W-:-:S07]  /*9550*/  IMAD R2, R2, R18, RZ ;  /* 0x0000001202027224 */ /* 0x000fce00078e02ff */
.L_x_37:
[----:B------:R-:W-:Y:S05]  /*9560*/  BSYNC B1 ;  /* 0x0000000000017941 */ /* 0x000fea0003800000 */
.L_x_36:
[----:B-1----:R-:W2:Y:S01]  /*9570*/  LDL.LU R3, [R1+0xc] ;  /* 0x00000c0001037983 */ /* 0x002ea20000300800 */
[----:B------:R-:W-:Y:S01]  /*9580*/  BSSY B1, `(.L_x_38) ;  /* 0x0000009000017945 */ /* 0x000fe20003800000 */
[----:B------:R-:W-:Y:S01]  /*9590*/  ISETP.LT.OR P3, PT, R0, 0xa, !P1 ;  /* 0x0000000a0000780c */ /* 0x000fe20004f61670 */
[----:B--2---:R-:W-:-:S05]  /*95a0*/  @!P2 IMAD R3, R3, R17, R2 ;  /* 0x000000110303a224 */ /* 0x004fca00078e0202 */
[----:B------:R1:W-:Y:S01]  /*95b0*/  @!P2 STG.E.U8 desc[UR36][R10.64+0x1], R3 ;  /* 0x000001030a00a986 */ /* 0x0003e2000c101124 */
[----:B------:R-:W-:-:S13]  /*95c0*/  ISETP.LT.OR P2, PT, R0, 0x9, !P1 ;  /* 0x000000090000780c */ /* 0x000fda0004f41670 */
[----:B-1----:R-:W-:Y:S05]  /*95d0*/  @P2 BRA `(.L_x_39) ;  /* 0x00000000000c2947 */ /* 0x002fea0003800000 */
[----:B------:R-:W2:Y:S02]  /*95e0*/  LDG.E.U8 R16, desc[UR36][R14.64+0x8] ;  /* 0x000008240e107981 */ /* 0x000ea4000c1e1100 */
[----:B--2---:R-:W-:-:S05]  /*95f0*/  PRMT R2, R16, 0x8880, RZ ;  /* 0x0000888010027816 */ /* 0x004fca00000000ff */
[----:B------:R-:W-:-:S07]  /*9600*/  IMAD R2, R2, R18, RZ ;  /* 0x0000001202027224 */ /* 0x000fce00078e02ff */
.L_x_39:
[----:B------:R-:W-:Y:S05]  /*9610*/  BSYNC B1 ;  /* 0x0000000000017941 */ /* 0x000fea0003800000 */
.L_x_38:
[----:B------:R-:W2:Y:S01]  /*9620*/  LDL.LU R3, [R1+0x10] ;  /* 0x0000100001037983 */ /* 0x000ea20000300800 */
[----:B------:R-:W-:Y:S01]  /*9630*/  BSSY B1, `(.L_x_40) ;  /* 0x0000007000017945 */ /* 0x000fe20003800000 */
[----:B--2---:R-:W-:-:S05]  /*9640*/  @!P2 IMAD R3, R3, R17, R2 ;  /* 0x000000110303a224 */ /* 0x004fca00078e0202 */
[----:B------:R1:W-:Y:S01]  /*9650*/  @!P2 STG.E.U8 desc[UR36][R4.64+0x8], R3 ;  /* 0x000008030400a986 */ /* 0x0003e2000c101124 */
[----:B------:R-:W-:Y:S05]  /*9660*/  @P3 BRA `(.L_x_41) ;  /* 0x00000000000c3947 */ /* 0x000fea0003800000 */
[----:B------:R-:W2:Y:S02]  /*9670*/  LDG.E.U8 R16, desc[UR36][R14.64+0x9] ;  /* 0x000009240e107981 */ /* 0x000ea4000c1e1100 */
[----:B--2---:R-:W-:-:S05]  /*9680*/  PRMT R2, R16, 0x8880, RZ ;  /* 0x0000888010027816 */ /* 0x004fca00000000ff */
[----:B------:R-:W-:-:S07]  /*9690*/  IMAD R2, R2, R18, RZ ;  /* 0x0000001202027224 */ /* 0x000fce00078e02ff */
.L_x_41:
[----:B------:R-:W-:Y:S05]  /*96a0*/  BSYNC B1 ;  /* 0x0000000000017941 */ /* 0x000fea0003800000 */
.L_x_40:
[----:B-1----:R-:W2:Y:S01]  /*96b0*/  LDL.LU R3, [R1+0x14] ;  /* 0x0000140001037983 */ /* 0x002ea20000300800 */
[C---:B------:R-:W-:Y:S01]  /*96c0*/  ISETP.LT.OR P2, PT, R0.reuse, 0x9, !P0 ;  /* 0x000000090000780c */ /* 0x040fe20004741670 */
[----:B------:R-:W-:Y:S01]  /*96d0*/  BSSY B1, `(.L_x_42) ;  /* 0x000000b000017945 */ /* 0x000fe20003800000 */
[C---:B------:R-:W-:Y:S02]  /*96e0*/  ISETP.LT.OR P4, PT, R0.reuse, 0x11, !P1 ;  /* 0x000000110000780c */ /* 0x040fe40004f81670 */
[C---:B------:R-:W-:Y:S02]  /*96f0*/  ISETP.LT.OR P5, PT, R0.reuse, 0x12, !P1 ;  /* 0x000000120000780c */ /* 0x040fe40004fa1670 */
[----:B------:R-:W-:Y:S01]  /*9700*/  ISETP.LT.OR P6, PT, R0, 0x11, !P0 ;  /* 0x000000110000780c */ /* 0x000fe200047c1670 */
[----:B--2---:R-:W-:-:S05]  /*9710*/  @!P3 IMAD R3, R3, R17, R2 ;  /* 0x000000110303b224 */ /* 0x004fca00078e0202 */
[----:B------:R1:W-:Y:S01]  /*9720*/  @!P3 STG.E.U8 desc[UR36][R4.64+0x9], R3 ;  /* 0x000009030400b986 */ /* 0x0003e2000c101124 */
[----:B------:R-:W-:Y:S01]  /*9730*/  ISETP.LT.OR P3, PT, R0, 0xa, !P0 ;  /* 0x0000000a0000780c */ /* 0x000fe20004761670 */
[----:B------:R-:W-:-:S12]  /*9740*/  @P2 BRA `(.L_x_43) ;  /* 0x00000000000c2947 */ /* 0x000fd80003800000 */
[----:B------:R-:W2:Y:S02]  /*9750*/  LDG.E.U8 R16, desc[UR36][R12.64+0x8] ;  /* 0x000008240c107981 */ /* 0x000ea4000c1e1100 */
[----:B--2---:R-:W-:-:S05]  /*9760*/  PRMT R2, R16, 0x8880, RZ ;  /* 0x0000888010027816 */ /* 0x004fca00000000ff */
[----:B------:R-:W-:-:S07]  /*9770*/  IMAD R2, R2, R18, RZ ;  /* 0x0000001202027224 */ /* 0x000fce00078e02ff */
.L_x_43:
[----:B------:R-:W-:Y:S05]  /*9780*/  BSYNC B1 ;  /* 0x0000000000017941 */ /* 0x000fea0003800000 */
.L_x_42:
[----:B-1----:R-:W2:Y:S01]  /*9790*/  LDL.LU R3, [R1+0x18] ;  /* 0x0000180001037983 */ /* 0x002ea20000300800 */
[----:B------:R-:W-:Y:S01]  /*97a0*/  BSSY B1, `(.L_x_44) ;  /* 0x0000007000017945 */ /* 0x000fe20003800000 */
[----:B--2---:R-:W-:-:S05]  /*97b0*/  @!P2 IMAD R3, R3, R17, R2 ;  /* 0x000000110303a224 */ /* 0x004fca00078e0202 */
[----:B------:R1:W-:Y:S01]  /*97c0*/  @!P2 STG.E.U8 desc[UR36][R10.64+0x8], R3 ;  /* 0x000008030a00a986 */ /* 0x0003e2000c101124 */
[----:B------:R-:W-:Y:S05]  /*97d0*/  @P3 BRA `(.L_x_45) ;  /* 0x00000000000c3947 */ /* 0x000fea0003800000 */
[----:B------:R-:W2:Y:S02]  /*97e0*/  LDG.E.U8 R16, desc[UR36][R12.64+0x9] ;  /* 0x000009240c107981 */ /* 0x000ea4000c1e1100 */
[----:B--2---:R-:W-:-:S05]  /*97f0*/  PRMT R2, R16, 0x8880, RZ ;  /* 0x0000888010027816 */ /* 0x004fca00000000ff */
[----:B------:R-:W-:-:S07]  /*9800*/  IMAD R2, R2, R18, RZ ;  /* 0x0000001202027224 */ /* 0x000fce00078e02ff */
.L_x_45:
[----:B------:R-:W-:Y:S05]  /*9810*/  BSYNC B1 ;  /* 0x0000000000017941 */ /* 0x000fea0003800000 */
.L_x_44:
        /* <DEDUP_REMOVED lines=8> */
.L_x_47:
[----:B------:R-:W-:Y:S05]  /*98a0*/  BSYNC B1 ;  /* 0x0000000000017941 */ /* 0x000fea0003800000 */
.L_x_46:
        /* <DEDUP_REMOVED lines=8> */
.L_x_49:
[----:B------:R-:W-:Y:S05]  /*9930*/  BSYNC B1 ;  /* 0x0000000000017941 */ /* 0x000fea0003800000 */
.L_x_48:
        /* <DEDUP_REMOVED lines=8> */
.L_x_51:
[----:B------:R-:W-:Y:S05]  /*99c0*/  BSYNC B1 ;  /* 0x0000000000017941 */ /* 0x000fea0003800000 */
.L_x_50:
        /* <DEDUP_REMOVED lines=13> */
.L_x_53:
[----:B------:R-:W-:Y:S05]  /*9aa0*/  BSYNC B1 ;  /* 0x0000000000017941 */ /* 0x000fea0003800000 */
.L_x_52:
        /* <DEDUP_REMOVED lines=8> */
.L_x_55:
[----:B------:R-:W-:Y:S05]  /*9b30*/  BSYNC B1 ;  /* 0x0000000000017941 */ /* 0x000fea0003800000 */
.L_x_54:
        /* <DEDUP_REMOVED lines=8> */
.L_x_57:
[----:B------:R-:W-:Y:S05]  /*9bc0*/  BSYNC B1 ;  /* 0x0000000000017941 */ /* 0x000fea0003800000 */
.L_x_56:
        /* <DEDUP_REMOVED lines=8> */
.L_x_59:
[----:B------:R-:W-:Y:S05]  /*9c50*/  BSYNC B1 ;  /* 0x0000000000017941 */ /* 0x000fea0003800000 */
.L_x_58:
        /* <DEDUP_REMOVED lines=8> */
.L_x_61:
[----:B------:R-:W-:Y:S05]  /*9ce0*/  BSYNC B1 ;  /* 0x0000000000017941 */ /* 0x000fea0003800000 */
.L_x_60:
        /* <DEDUP_REMOVED lines=13> */
.L_x_63:
[----:B------:R-:W-:Y:S05]  /*9dc0*/  BSYNC B1 ;  /* 0x0000000000017941 */ /* 0x000fea0003800000 */
.L_x_62:
        /* <DEDUP_REMOVED lines=8> */
.L_x_65:
[----:B------:R-:W-:Y:S05]  /*9e50*/  BSYNC B1 ;  /* 0x0000000000017941 */ /* 0x000fea0003800000 */
.L_x_64:
        /* <DEDUP_REMOVED lines=8> */
.L_x_67:
[----:B------:R-:W-:Y:S05]  /*9ee0*/  BSYNC B1 ;  /* 0x0000000000017941 */ /* 0x000fea0003800000 */
.L_x_66:
        /* <DEDUP_REMOVED lines=8> */
.L_x_69:
[----:B------:R-:W-:Y:S05]  /*9f70*/  BSYNC B1 ;  /* 0x0000000000017941 */ /* 0x000fea0003800000 */
.L_x_68:
        /* <DEDUP_REMOVED lines=8> */
.L_x_71:
[----:B------:R-:W-:Y:S05]  /*a000*/  BSYNC B1 ;  /* 0x0000000000017941 */ /* 0x000fea0003800000 */
.L_x_70:
        /* <DEDUP_REMOVED lines=13> */
.L_x_73:
[----:B------:R-:W-:Y:S05]  /*a0e0*/  BSYNC B1 ;  /* 0x0000000000017941 */ /* 0x000fea0003800000 */
.L_x_72:
        /* <DEDUP_REMOVED lines=8> */
.L_x_75:
[----:B------:R-:W-:Y:S05]  /*a170*/  BSYNC B1 ;  /* 0x0000000000017941 */ /* 0x000fea0003800000 */
.L_x_74:
        /* <DEDUP_REMOVED lines=8> */
.L_x_77:
[----:B------:R-:W-:Y:S05]  /*a200*/  BSYNC B1 ;  /* 0x0000000000017941 */ /* 0x000fea0003800000 */
.L_x_76:
        /* <DEDUP_REMOVED lines=8> */
.L_x_79:
[----:B------:R-:W-:Y:S05]  /*a290*/  BSYNC B1 ;  /* 0x0000000000017941 */ /* 0x000fea0003800000 */
.L_x_78:
        /* <DEDUP_REMOVED lines=8> */
.L_x_81:
[----:B------:R-:W-:Y:S05]  /*a320*/  BSYNC B1 ;  /* 0x0000000000017941 */ /* 0x000fea0003800000 */
.L_x_80:
        /* <DEDUP_REMOVED lines=13> */
.L_x_83:
[----:B------:R-:W-:Y:S05]  /*a400*/  BSYNC B1 ;  /* 0x0000000000017941 */ /* 0x000fea0003800000 */
.L_x_82:
        /* <DEDUP_REMOVED lines=8> */
.L_x_85:
[----:B------:R-:W-:Y:S05]  /*a490*/  BSYNC B1 ;  /* 0x0000000000017941 */ /* 0x000fea0003800000 */
.L_x_84:
        /* <DEDUP_REMOVED lines=8> */
.L_x_87:
[----:B------:R-:W-:Y:S05]  /*a520*/  BSYNC B1 ;  /* 0x0000000000017941 */ /* 0x000fea0003800000 */
.L_x_86:
        /* <DEDUP_REMOVED lines=8> */
.L_x_89:
[----:B------:R-:W-:Y:S05]  /*a5b0*/  BSYNC B1 ;  /* 0x0000000000017941 */ /* 0x000fea0003800000 */
.L_x_88:
        /* <DEDUP_REMOVED lines=8> */
.L_x_91:
[----:B------:R-:W-:Y:S05]  /*a640*/  BSYNC B1 ;  /* 0x0000000000017941 */ /* 0x000fea0003800000 */
.L_x_90:
        /* <DEDUP_REMOVED lines=13> */
.L_x_93:
[----:B------:R-:W-:Y:S05]  /*a720*/  BSYNC B1 ;  /* 0x0000000000017941 */ /* 0x000fea0003800000 */
.L_x_92:
        /* <DEDUP_REMOVED lines=8> */
.L_x_95:
[----:B------:R-:W-:Y:S05]  /*a7b0*/  BSYNC B1 ;  /* 0x0000000000017941 */ /* 0x000fea0003800000 */
.L_x_94:
        /* <DEDUP_REMOVED lines=8> */
.L_x_97:
[----:B------:R-:W-:Y:S05]  /*a840*/  BSYNC B1 ;  /* 0x0000000000017941 */ /* 0x000fea0003800000 */
.L_x_96:
        /* <DEDUP_REMOVED lines=8> */
.L_x_99:
[----:B------:R-:W-:Y:S05]  /*a8d0*/  BSYNC B1 ;  /* 0x0000000000017941 */ /* 0x000fea0003800000 */
.L_x_98:
        /* <DEDUP_REMOVED lines=8> */
.L_x_101:
[----:B------:R-:W-:Y:S05]  /*a960*/  BSYNC B1 ;  /* 0x0000000000017941 */ /* 0x000fea0003800000 */
.L_x_100:
        /* <DEDUP_REMOVED lines=13> */
.L_x_103:
[----:B------:R-:W-:Y:S05]  /*aa40*/  BSYNC B1 ;  /* 0x0000000000017941 */ /* 0x000fea0003800000 */
.L_x_102:
        /* <DEDUP_REMOVED lines=8> */
.L_x_105:
[----:B------:R-:W-:Y:S05]  /*aad0*/  BSYNC B1 ;  /* 0x0000000000017941 */ /* 0x000fea0003800000 */
.L_x_104:
        /* <DEDUP_REMOVED lines=8> */
.L_x_107:
[----:B------:R-:W-:Y:S05]  /*ab60*/  BSYNC B1 ;  /* 0x0000000000017941 */ /* 0x000fea0003800000 */
.L_x_106:
        /* <DEDUP_REMOVED lines=8> */
.L_x_109:
[----:B------:R-:W-:Y:S05]  /*abf0*/  BSYNC B1 ;  /* 0x0000000000017941 */ /* 0x000fea0003800000 */
.L_x_108:
        /* <DEDUP_REMOVED lines=8> */
.L_x_111:
[----:B------:R-:W-:Y:S05]  /*ac80*/  BSYNC B1 ;  /* 0x0000000000017941 */ /* 0x000fea0003800000 */
.L_x_110:
        /* <DEDUP_REMOVED lines=13> */
.L_x_113:
[----:B------:R-:W-:Y:S05]  /*ad60*/  BSYNC B1 ;  /* 0x0000000000017941 */ /* 0x000fea0003800000 */
.L_x_112:
        /* <DEDUP_REMOVED lines=8> */
.L_x_115:
[----:B------:R-:W-:Y:S05]  /*adf0*/  BSYNC B1 ;  /* 0x0000000000017941 */ /* 0x000fea0003800000 */
.L_x_114:
        /* <DEDUP_REMOVED lines=8> */
.L_x_117:
[----:B------:R-:W-:Y:S05]  /*ae80*/  BSYNC B1 ;  /* 0x0000000000017941 */ /* 0x000fea0003800000 */
.L_x_116:
        /* <DEDUP_REMOVED lines=8> */
.L_x_119:
[----:B------:R-:W-:Y:S05]  /*af10*/  BSYNC B1 ;  /* 0x0000000000017941 */ /* 0x000fea0003800000 */
.L_x_118:
        /* <DEDUP_REMOVED lines=8> */
.L_x_121:
[----:B------:R-:W-:Y:S05]  /*afa0*/  BSYNC B1 ;  /* 0x0000000000017941 */ /* 0x000fea0003800000 */
.L_x_120:
        /* <DEDUP_REMOVED lines=13> */
.L_x_123:
[----:B------:R-:W-:Y:S05]  /*b080*/  BSYNC B1 ;  /* 0x0000000000017941 */ /* 0x000fea0003800000 */
.L_x_122:
        /* <DEDUP_REMOVED lines=8> */
.L_x_125:
[----:B------:R-:W-:Y:S05]  /*b110*/  BSYNC B1 ;  /* 0x0000000000017941 */ /* 0x000fea0003800000 */
.L_x_124:
        /* <DEDUP_REMOVED lines=8> */
.L_x_127:
[----:B------:R-:W-:Y:S05]  /*b1a0*/  BSYNC B1 ;  /* 0x0000000000017941 */ /* 0x000fea0003800000 */
.L_x_126:
        /* <DEDUP_REMOVED lines=8> */
.L_x_129:
[----:B------:R-:W-:Y:S05]  /*b230*/  BSYNC B1 ;  /* 0x0000000000017941 */ /* 0x000fea0003800000 */
.L_x_128:
        /* <DEDUP_REMOVED lines=8> */
.L_x_131:
[----:B------:R-:W-:Y:S05]  /*b2c0*/  BSYNC B1 ;  /* 0x0000000000017941 */ /* 0x000fea0003800000 */
.L_x_130:
        /* <DEDUP_REMOVED lines=10> */
[----:B------:R-:W1:Y:S02]  /*b370*/  LDG.E.U8 R16, desc[UR36][R12.64+0x61] ;  /* 0x000061240c107981 */ /* 0x000e64000c1e1100 */
[----:B-1----:R-:W-:-:S05]  /*b380*/  PRMT R3, R16, 0x8880, RZ ;  /* 0x0000888010037816 */ /* 0x002fca00000000ff */
[----:B------:R-:W-:-:S07]  /*b390*/  IMAD R2, R3, R18, RZ ;  /* 0x0000001203027224 */ /* 0x000fce00078e02ff */
.L_x_133:
[----:B------:R-:W-:Y:S05]  /*b3a0*/  BSYNC B1 ;  /* 0x0000000000017941 */ /* 0x000fea0003800000 */
.L_x_132:
[----:B-1----:R-:W2:Y:S01]  /*b3b0*/  LDL.LU R3, [R1+0xcc] ;  /* 0x0000cc0001037983 */ /* 0x002ea20000300800 */
[----:B------:R-:W-:Y:S01]  /*b3c0*/  BSSY B1, `(.L_x_134) ;  /* 0x0000007000017945 */ /* 0x000fe20003800000 */
[----:B--2---:R-:W-:-:S05]  /*b3d0*/  @!P4 IMAD R3, R3, R17, R2 ;  /* 0x000000110303c224 */ /* 0x004fca00078e0202 */
[----:B------:R1:W-:Y:S01]  /*b3e0*/  @!P4 STG.E.U8 desc[UR36][R10.64+0x61], R3 ;  /* 0x000061030a00c986 */ /* 0x0003e2000c101124 */
[----:B------:R-:W-:Y:S05]  /*b3f0*/  @P3 BRA `(.L_x_135) ;  /* 0x00000000000c3947 */ /* 0x000fea0003800000 */
[----:B------:R-:W1:Y:S02]  /*b400*/  LDG.E.U8 R16, desc[UR36][R14.64+0x68] ;  /* 0x000068240e107981 */ /* 0x000e64000c1e1100 */
[----:B-1----:R-:W-:-:S05]  /*b410*/  PRMT R3, R16, 0x8880, RZ ;  /* 0x0000888010037816 */ /* 0x002fca00000000ff */
[----:B------:R-:W-:-:S07]  /*b420*/  IMAD R2, R3, R18, RZ ;  /* 0x0000001203027224 */ /* 0x000fce00078e02ff */
.L_x_135:
[----:B------:R-:W-:Y:S05]  /*b430*/  BSYNC B1 ;  /* 0x0000000000017941 */ /* 0x000fea0003800000 */
.L_x_134:
        /* <DEDUP_REMOVED lines=8> */
.L_x_137:
[----:B------:R-:W-:Y:S05]  /*b4c0*/  BSYNC B1 ;  /* 0x0000000000017941 */ /* 0x000fea0003800000 */
.L_x_136:
        /* <DEDUP_REMOVED lines=8> */
.L_x_139:
[----:B------:R-:W-:Y:S05]  /*b550*/  BSYNC B1 ;  /* 0x0000000000017941 */ /* 0x000fea0003800000 */
.L_x_138:
        /* <DEDUP_REMOVED lines=8> */
.L_x_141:
[----:B------:R-:W-:Y:S05]  /*b5e0*/  BSYNC B1 ;  /* 0x0000000000017941 */ /* 0x000fea0003800000 */
.L_x_140:
        /* <DEDUP_REMOVED lines=13> */
.L_x_143:
[----:B------:R-:W-:Y:S05]  /*b6c0*/  BSYNC B1 ;  /* 0x0000000000017941 */ /* 0x000fea0003800000 */
.L_x_142:
        /* <DEDUP_REMOVED lines=8> */
.L_x_145:
[----:B------:R-:W-:Y:S05]  /*b750*/  BSYNC B1 ;  /* 0x0000000000017941 */ /* 0x000fea0003800000 */
.L_x_144:
        /* <DEDUP_REMOVED lines=8> */
.L_x_147:
[----:B------:R-:W-:Y:S05]  /*b7e0*/  BSYNC B1 ;  /* 0x0000000000017941 */ /* 0x000fea0003800000 */
.L_x_146:
        /* <DEDUP_REMOVED lines=8> */
.L_x_149:
[----:B------:R-:W-:Y:S05]  /*b870*/  BSYNC B1 ;  /* 0x0000000000017941 */ /* 0x000fea0003800000 */
.L_x_148:
        /* <DEDUP_REMOVED lines=8> */
.L_x_151:
[----:B------:R-:W-:Y:S05]  /*b900*/  BSYNC B1 ;  /* 0x0000000000017941 */ /* 0x000fea0003800000 */
.L_x_150:
        /* <DEDUP_REMOVED lines=13> */
.L_x_153:
[----:B------:R-:W-:Y:S05]  /*b9e0*/  BSYNC B1 ;  /* 0x0000000000017941 */ /* 0x000fea0003800000 */
.L_x_152:
        /* <DEDUP_REMOVED lines=8> */
.L_x_155:
[----:B------:R-:W-:Y:S05]  /*ba70*/  BSYNC B1 ;  /* 0x0000000000017941 */ /* 0x000fea0003800000 */
.L_x_154:
        /* <DEDUP_REMOVED lines=8> */
.L_x_157:
[----:B------:R-:W-:Y:S05]  /*bb00*/  BSYNC B1 ;  /* 0x0000000000017941 */ /* 0x000fea0003800000 */
.L_x_156:
        /* <DEDUP_REMOVED lines=8> */
.L_x_159:
[----:B------:R-:W-:Y:S05]  /*bb90*/  BSYNC B1 ;  /* 0x0000000000017941 */ /* 0x000fea0003800000 */
.L_x_158:
        /* <DEDUP_REMOVED lines=8> */
.L_x_161:
[----:B------:R-:W-:Y:S05]  /*bc20*/  BSYNC B1 ;  /* 0x0000000000017941 */ /* 0x000fea0003800000 */
.L_x_160:
        /* <DEDUP_REMOVED lines=13> */
.L_x_163:
[----:B------:R-:W-:Y:S05]  /*bd00*/  BSYNC B1 ;  /* 0x0000000000017941 */ /* 0x000fea0003800000 */
.L_x_162:
        /* <DEDUP_REMOVED lines=8> */
.L_x_165:
[----:B------:R-:W-:Y:S05]  /*bd90*/  BSYNC B1 ;  /* 0x0000000000017941 */ /* 0x000fea0003800000 */
.L_x_164:
        /* <DEDUP_REMOVED lines=8> */
.L_x_167:
[----:B------:R-:W-:Y:S05]  /*be20*/  BSYNC B1 ;  /* 0x0000000000017941 */ /* 0x000fea0003800000 */
.L_x_166:
        /* <DEDUP_REMOVED lines=8> */
.L_x_169:
[----:B------:R-:W-:Y:S05]  /*beb0*/  BSYNC B1 ;  /* 0x0000000000017941 */ /* 0x000fea0003800000 */
.L_x_168:
        /* <DEDUP_REMOVED lines=8> */
.L_x_171:
[----:B------:R-:W-:Y:S05]  /*bf40*/  BSYNC B1 ;  /* 0x0000000000017941 */ /* 0x000fea0003800000 */
.L_x_170:
        /* <DEDUP_REMOVED lines=13> */
.L_x_173:
[----:B------:R-:W-:Y:S05]  /*c020*/  BSYNC B1 ;  /* 0x0000000000017941 */ /* 0x000fea0003800000 */
.L_x_172:
        /* <DEDUP_REMOVED lines=8> */
.L_x_175:
[----:B------:R-:W-:Y:S05]  /*c0b0*/  BSYNC B1 ;  /* 0x0000000000017941 */ /* 0x000fea0003800000 */
.L_x_174:
        /* <DEDUP_REMOVED lines=8> */
.L_x_177:
[----:B------:R-:W-:Y:S05]  /*c140*/  BSYNC B1 ;  /* 0x0000000000017941 */ /* 0x000fea0003800000 */
.L_x_176:
        /* <DEDUP_REMOVED lines=8> */
.L_x_179:
[----:B------:R-:W-:Y:S05]  /*c1d0*/  BSYNC B1 ;  /* 0x0000000000017941 */ /* 0x000fea0003800000 */
.L_x_178:
        /* <DEDUP_REMOVED lines=8> */
.L_x_181:
[----:B------:R-:W-:Y:S05]  /*c260*/  BSYNC B1 ;  /* 0x0000000000017941 */ /* 0x000fea0003800000 */
.L_x_180:
        /* <DEDUP_REMOVED lines=13> */
.L_x_183:
[----:B------:R-:W-:Y:S05]  /*c340*/  BSYNC B1 ;  /* 0x0000000000017941 */ /* 0x000fea0003800000 */
.L_x_182:
        /* <DEDUP_REMOVED lines=8> */
.L_x_185:
[----:B------:R-:W-:Y:S05]  /*c3d0*/  BSYNC B1 ;  /* 0x0000000000017941 */ /* 0x000fea0003800000 */
.L_x_184:
        /* <DEDUP_REMOVED lines=8> */
.L_x_187:
[----:B------:R-:W-:Y:S05]  /*c460*/  BSYNC B1 ;  /* 0x0000000000017941 */ /* 0x000fea0003800000 */
.L_x_186:
        /* <DEDUP_REMOVED lines=8> */
.L_x_189:
[----:B------:R-:W-:Y:S05]  /*c4f0*/  BSYNC B1 ;  /* 0x0000000000017941 */ /* 0x000fea0003800000 */
.L_x_188:
        /* <DEDUP_REMOVED lines=8> */
.L_x_191:
[----:B------:R-:W-:Y:S05]  /*c580*/  BSYNC B1 ;  /* 0x0000000000017941 */ /* 0x000fea0003800000 */
.L_x_190:
        /* <DEDUP_REMOVED lines=13> */
.L_x_193:
[----:B------:R-:W-:Y:S05]  /*c660*/  BSYNC B1 ;  /* 0x0000000000017941 */ /* 0x000fea0003800000 */
.L_x_192:
        /* <DEDUP_REMOVED lines=8> */
.L_x_195:
[----:B------:R-:W-:Y:S05]  /*c6f0*/  BSYNC B1 ;  /* 0x0000000000017941 */ /* 0x000fea0003800000 */
.L_x_194:
        /* <DEDUP_REMOVED lines=8> */
.L_x_197:
[----:B------:R-:W-:Y:S05]  /*c780*/  BSYNC B1 ;  /* 0x0000000000017941 */ /* 0x000fea0003800000 */
.L_x_196:
        /* <DEDUP_REMOVED lines=8> */
.L_x_199:
[----:B------:R-:W-:Y:S05]  /*c810*/  BSYNC B1 ;  /* 0x0000000000017941 */ /* 0x000fea0003800000 */
.L_x_198:
        /* <DEDUP_REMOVED lines=8> */
.L_x_201:
[----:B------:R-:W-:Y:S05]  /*c8a0*/  BSYNC B1 ;  /* 0x0000000000017941 */ /* 0x000fea0003800000 */
.L_x_200:
        /* <DEDUP_REMOVED lines=13> */
.L_x_203:
[----:B------:R-:W-:Y:S05]  /*c980*/  BSYNC B1 ;  /* 0x0000000000017941 */ /* 0x000fea0003800000 */
.L_x_202:
        /* <DEDUP_REMOVED lines=8> */
.L_x_205:
[----:B------:R-:W-:Y:S05]  /*ca10*/  BSYNC B1 ;  /* 0x0000000000017941 */ /* 0x000fea0003800000 */
.L_x_204:
        /* <DEDUP_REMOVED lines=8> */
.L_x_207:
[----:B------:R-:W-:Y:S05]  /*caa0*/  BSYNC B1 ;  /* 0x0000000000017941 */ /* 0x000fea0003800000 */
.L_x_206:
        /* <DEDUP_REMOVED lines=8> */
.L_x_209:
[----:B------:R-:W-:Y:S05]  /*cb30*/  BSYNC B1 ;  /* 0x0000000000017941 */ /* 0x000fea0003800000 */
.L_x_208:
        /* <DEDUP_REMOVED lines=8> */
.L_x_211:
[----:B------:R-:W-:Y:S05]  /*cbc0*/  BSYNC B1 ;  /* 0x0000000000017941 */ /* 0x000fea0003800000 */
.L_x_210:
        /* <DEDUP_REMOVED lines=13> */
.L_x_213:
[----:B------:R-:W-:Y:S05]  /*cca0*/  BSYNC B1 ;  /* 0x0000000000017941 */ /* 0x000fea0003800000 */
.L_x_212:
        /* <DEDUP_REMOVED lines=8> */
.L_x_215:
[----:B------:R-:W-:Y:S05]  /*cd30*/  BSYNC B1 ;  /* 0x0000000000017941 */ /* 0x000fea0003800000 */
.L_x_214:
        /* <DEDUP_REMOVED lines=8> */
.L_x_217:
[----:B------:R-:W-:Y:S05]  /*cdc0*/  BSYNC B1 ;  /* 0x0000000000017941 */ /* 0x000fea0003800000 */
.L_x_216:
        /* <DEDUP_REMOVED lines=8> */
.L_x_219:
[----:B------:R-:W-:Y:S05]  /*ce50*/  BSYNC B1 ;  /* 0x0000000000017941 */ /* 0x000fea0003800000 */
.L_x_218:
        /* <DEDUP_REMOVED lines=8> */
.L_x_221:
[----:B------:R-:W-:Y:S05]  /*cee0*/  BSYNC B1 ;  /* 0x0000000000017941 */ /* 0x000fea0003800000 */
.L_x_220:
        /* <DEDUP_REMOVED lines=13> */
.L_x_223:
[----:B------:R-:W-:Y:S05]  /*cfc0*/  BSYNC B1 ;  /* 0x0000000000017941 */ /* 0x000fea0003800000 */
.L_x_222:
        /* <DEDUP_REMOVED lines=8> */
.L_x_225:
[----:B------:R-:W-:Y:S05]  /*d050*/  BSYNC B1 ;  /* 0x0000000000017941 */ /* 0x000fea0003800000 */
.L_x_224:
        /* <DEDUP_REMOVED lines=8> */
.L_x_227:
[----:B------:R-:W-:Y:S05]  /*d0e0*/  BSYNC B1 ;  /* 0x0000000000017941 */ /* 0x000fea0003800000 */
.L_x_226:
        /* <DEDUP_REMOVED lines=8> */
.L_x_229:
[----:B------:R-:W-:Y:S05]  /*d170*/  BSYNC B1 ;  /* 0x0000000000017941 */ /* 0x000fea0003800000 */
.L_x_228:
        /* <DEDUP_REMOVED lines=8> */
.L_x_231:
[----:B------:R-:W-:Y:S05]  /*d200*/  BSYNC B1 ;  /* 0x0000000000017941 */ /* 0x000fea0003800000 */
.L_x_230:
        /* <DEDUP_REMOVED lines=13> */
.L_x_233:
[----:B------:R-:W-:Y:S05]  /*d2e0*/  BSYNC B1 ;  /* 0x0000000000017941 */ /* 0x000fea0003800000 */
.L_x_232:
        /* <DEDUP_REMOVED lines=8> */
.L_x_235:
[----:B------:R-:W-:Y:S05]  /*d370*/  BSYNC B1 ;  /* 0x0000000000017941 */ /* 0x000fea0003800000 */
.L_x_234:
        /* <DEDUP_REMOVED lines=8> */
.L_x_237:
[----:B------:R-:W-:Y:S05]  /*d400*/  BSYNC B1 ;  /* 0x0000000000017941 */ /* 0x000fea0003800000 */
.L_x_236:
        /* <DEDUP_REMOVED lines=8> */
.L_x_239:
[----:B------:R-:W-:Y:S05]  /*d490*/  BSYNC B1 ;  /* 0x0000000000017941 */ /* 0x000fea0003800000 */
.L_x_238:
        /* <DEDUP_REMOVED lines=8> */
.L_x_241:
[----:B------:R-:W-:Y:S05]  /*d520*/  BSYNC B1 ;  /* 0x0000000000017941 */ /* 0x000fea0003800000 */
.L_x_240:
        /* <DEDUP_REMOVED lines=13> */
.L_x_243:
[----:B------:R-:W-:Y:S05]  /*d600*/  BSYNC B1 ;  /* 0x0000000000017941 */ /* 0x000fea0003800000 */
.L_x_242:
        /* <DEDUP_REMOVED lines=8> */
.L_x_245:
[----:B------:R-:W-:Y:S05]  /*d690*/  BSYNC B1 ;  /* 0x0000000000017941 */ /* 0x000fea0003800000 */
.L_x_244:
        /* <DEDUP_REMOVED lines=8> */
.L_x_247:
[----:B------:R-:W-:Y:S05]  /*d720*/  BSYNC B1 ;  /* 0x0000000000017941 */ /* 0x000fea0003800000 */
.L_x_246:
        /* <DEDUP_REMOVED lines=8> */
.L_x_249:
[----:B------:R-:W-:Y:S05]  /*d7b0*/  BSYNC B1 ;  /* 0x0000000000017941 */ /* 0x000fea0003800000 */
.L_x_248:
        /* <DEDUP_REMOVED lines=8> */
.L_x_251:
[----:B------:R-:W-:Y:S05]  /*d840*/  BSYNC B1 ;  /* 0x0000000000017941 */ /* 0x000fea0003800000 */
.L_x_250:
        /* <DEDUP_REMOVED lines=13> */
.L_x_253:
[----:B------:R-:W-:Y:S05]  /*d920*/  BSYNC B1 ;  /* 0x0000000000017941 */ /* 0x000fea0003800000 */
.L_x_252:
        /* <DEDUP_REMOVED lines=8> */
.L_x_255:
[----:B------:R-:W-:Y:S05]  /*d9b0*/  BSYNC B1 ;  /* 0x0000000000017941 */ /* 0x000fea0003800000 */
.L_x_254:
        /* <DEDUP_REMOVED lines=8> */
.L_x_257:
[----:B------:R-:W-:Y:S05]  /*da40*/  BSYNC B1 ;  /* 0x0000000000017941 */ /* 0x000fea0003800000 */
.L_x_256:
        /* <DEDUP_REMOVED lines=8> */
.L_x_259:
[----:B------:R-:W-:Y:S05]  /*dad0*/  BSYNC B1 ;  /* 0x0000000000017941 */ /* 0x000fea0003800000 */
.L_x_258:
        /* <DEDUP_REMOVED lines=8> */
.L_x_261:
[----:B------:R-:W-:Y:S05]  /*db60*/  BSYNC B1 ;  /* 0x0000000000017941 */ /* 0x000fea0003800000 */
.L_x_260:
        /* <DEDUP_REMOVED lines=13> */
.L_x_263:
[----:B------:R-:W-:Y:S05]  /*dc40*/  BSYNC B1 ;  /* 0x0000000000017941 */ /* 0x000fea0003800000 */
.L_x_262:
        /* <DEDUP_REMOVED lines=8> */
.L_x_265:
[----:B------:R-:W-:Y:S05]  /*dcd0*/  BSYNC B1 ;  /* 0x0000000000017941 */ /* 0x000fea0003800000 */
.L_x_264:
        /* <DEDUP_REMOVED lines=8> */
.L_x_267:
[----:B------:R-:W-:Y:S05]  /*dd60*/  BSYNC B1 ;  /* 0x0000000000017941 */ /* 0x000fea0003800000 */
.L_x_266:
        /* <DEDUP_REMOVED lines=8> */
.L_x_269:
[----:B------:R-:W-:Y:S05]  /*ddf0*/  BSYNC B1 ;  /* 0x0000000000017941 */ /* 0x000fea0003800000 */
.L_x_268:
        /* <DEDUP_REMOVED lines=8> */
.L_x_271:
[----:B------:R-:W-:Y:S05]  /*de80*/  BSYNC B1 ;  /* 0x0000000000017941 */ /* 0x000fea0003800000 */
.L_x_270:
[----:B-1----:R-:W2:Y:S01]  /*de90*/  LDL.LU R3, [R1+0x1e0] ;  /* 0x0001e00001037983 */ /* 0x002ea20000300800 */
[C---:B------:R-:W-:Y:S01]  /*dea0*/  ISETP.LT.OR P2, PT, R0.reuse, 0xf2, !P1 ;  /* 0x000000f20000780c */ /* 0x040fe20004f41670 */
[----:B------:R-:W-:Y:S01]  /*deb0*/  BSSY B1, `(.L_x_272) ;  /* 0x000000c000017945 */ /* 0x000fe20003800000 */
[----:B------:R-:W-:Y:S02]  /*dec0*/  ISETP.LT.OR P6, PT, R0, 0xf9, !P1 ;  /* 0x000000f90000780c */ /* 0x000fe40004fc1670 */
[----:B------:R-:W-:Y:S02]  /*ded0*/  IADD3 R161, P3, R158, 0x80, RZ ;  /* 0x000000809ea17810 */ /* 0x000fe40007f7e0ff */
        /* <DEDUP_REMOVED lines=9> */
.L_x_273:
[----:B------:R-:W-:Y:S05]  /*df70*/  BSYNC B1 ;  /* 0x0000000000017941 */ /* 0x000fea0003800000 */
.L_x_272:
        /* <DEDUP_REMOVED lines=8> */
.L_x_275:
[----:B------:R-:W-:Y:S05]  /*e000*/  BSYNC B1 ;  /* 0x0000000000017941 */ /* 0x000fea0003800000 */
.L_x_274:
        /* <DEDUP_REMOVED lines=8> */
.L_x_277:
[----:B------:R-:W-:Y:S05]  /*e090*/  BSYNC B1 ;  /* 0x0000000000017941 */ /* 0x000fea0003800000 */
.L_x_276:
        /* <DEDUP_REMOVED lines=8> */
.L_x_279:
[----:B------:R-:W-:Y:S05]  /*e120*/  BSYNC B1 ;  /* 0x0000000000017941 */ /* 0x000fea0003800000 */
.L_x_278:
[----:B-1----:R-:W2:Y:S01]  /*e130*/  LDL.LU R3, [R1+0x1f0] ;  /* 0x0001f00001037983 */ /* 0x002ea20000300800 */
[----:B------:R-:W-:Y:S01]  /*e140*/  BSSY B1, `(.L_x_280) ;  /* 0x0000008000017945 */ /* 0x000fe20003800000 */
[----:B------:R-:W-:-:S04]  /*e150*/  IMAD.WIDE.U32 R158, R161, R20, R156 ;  /* 0x00000014a19e7225 */ /* 0x000fc800078e009c */
[----:B--2---:R-:W-:-:S05]  /*e160*/  @!P6 IMAD R3, R3, R17, R2 ;  /* 0x000000110303e224 */ /* 0x004fca00078e0202 */
[----:B------:R1:W-:Y:S01]  /*e170*/  @!P6 STG.E.U8 desc[UR36][R4.64+0xf8], R3 ;  /* 0x0000f8030400e986 */ /* 0x0003e2000c101124 */
[----:B------:R-:W-:Y:S05]  /*e180*/  @P1 BRA `(.L_x_281) ;  /* 0x00000000000c1947 */ /* 0x000fea0003800000 */
[----:B------:R-:W1:Y:S02]  /*e190*/  LDG.E.U8 R16, desc[UR36][R14.64+0xf9] ;  /* 0x0000f9240e107981 */ /* 0x000e64000c1e1100 */
[----:B-1----:R-:W-:-:S05]  /*e1a0*/  PRMT R3, R16, 0x8880, RZ ;  /* 0x0000888010037816 */ /* 0x002fca00000000ff */
[----:B------:R-:W-:-:S07]  /*e1b0*/  IMAD R2, R3, R18, RZ ;  /* 0x0000001203027224 */ /* 0x000fce00078e02ff */
.L_x_281:
[----:B------:R-:W-:Y:S05]  /*e1c0*/  BSYNC B1 ;  /* 0x0000000000017941 */ /* 0x000fea0003800000 */
.L_x_280:
[----:B-1----:R-:W2:Y:S01]  /*e1d0*/  LDL.LU R3, [R1+0x1f4] ;  /* 0x0001f40001037983 */ /* 0x002ea20000300800 */
[----:B------:R-:W-:Y:S01]  /*e1e0*/  IMAD.WIDE.U32 R156, R161, R20, R152 ;  /* 0x00000014a19c7225 */ /* 0x000fe200078e0098 */
[----:B0-----:R-:W-:Y:S01]  /*e1f0*/  IADD3.X R15, RZ, UR9, RZ, P3, !PT ;  /* 0x00000009ff0f7c10 */ /* 0x001fe20009ffe4ff */
[----:B------:R-:W-:Y:S01]  /*e200*/  BSSY B1, `(.L_x_282) ;  /* 0x000000e000017945 */ /* 0x000fe20003800000 */
[----:B------:R-:W-:Y:S02]  /*e210*/  ISETP.GE.AND P2, PT, R19, 0x81, PT ;  /* 0x000000811300780c */ /* 0x000fe40003f46270 */
[----:B------:R-:W-:Y:S01]  /*e220*/  IADD3 R154, P5, P4, R154, R22, R158 ;  /* 0x000000169a9a7210 */ /* 0x000fe20007cbe09e */
[----:B------:R-:W-:Y:S01]  /*e230*/  IMAD R20, R15, R20, RZ ;  /* 0x000000140f147224 */ /* 0x000fe200078e02ff */
[----:B------:R-:W-:Y:S02]  /*e240*/  ISETP.LT.OR P6, PT, R0, 0x1, !P2 ;  /* 0x000000010000780c */ /* 0x000fe400057c1670 */
[----:B------:R-:W-:Y:S01]  /*e250*/  IADD3 R14, P3, R156, R22, RZ ;  /* 0x000000169c0e7210 */ /* 0x000fe20007f7e0ff */
[----:B--2---:R-:W-:-:S05]  /*e260*/  @!P1 IMAD R3, R3, R17, R2 ;  /* 0x0000001103039224 */ /* 0x004fca00078e0202 */
[----:B------:R0:W-:Y:S01]  /*e270*/  @!P1 STG.E.U8 desc[UR36][R4.64+0xf9], R3 ;  /* 0x0000f90304009986 */ /* 0x0001e2000c101124 */
[C---:B------:R-:W-:Y:S02]  /*e280*/  ISETP.LT.OR P1, PT, R0.reuse, 0xf9, !P0 ;  /* 0x000000f90000780c */ /* 0x040fe40004721670 */
[----:B------:R-:W-:-:S11]  /*e290*/  ISETP.LT.OR P0, PT, R0, 0xfa, !P0 ;  /* 0x000000fa0000780c */ /* 0x000fd60004701670 */
[----:B0-----:R-:W-:Y:S05]  /*e2a0*/  @P1 BRA `(.L_x_283) ;  /* 0x00000000000c1947 */ /* 0x001fea0003800000 */
[----:B------:R-:W2:Y:S02]  /*e2b0*/  LDG.E.U8 R16, desc[UR36][R12.64+0xf8] ;  /* 0x0000f8240c107981 */ /* 0x000ea4000c1e1100 */
[----:B--2---:R-:W-:-:S05]  /*e2c0*/  PRMT R3, R16, 0x8880, RZ ;  /* 0x0000888010037816 */ /* 0x004fca00000000ff */
[----:B------:R-:W-:-:S07]  /*e2d0*/  IMAD R2, R3, R18, RZ ;  /* 0x0000001203027224 */ /* 0x000fce00078e02ff */
.L_x_283:
[----:B------:R-:W-:Y:S05]  /*e2e0*/  BSYNC B1 ;  /* 0x0000000000017941 */ /* 0x000fea0003800000 */
.L_x_282:
[----:B------:R-:W2:Y:S01]  /*e2f0*/  LDL.LU R3, [R1+0x1f8] ;  /* 0x0001f80001037983 */ /* 0x000ea20000300800 */
[----:B------:R-:W-:Y:S01]  /*e300*/  BSSY B1, `(.L_x_284) ;  /* 0x0000008000017945 */ /* 0x000fe20003800000 */
[----:B------:R-:W-:Y:S02]  /*e310*/  IMAD R21, R161, R21, R20 ;  /* 0x00000015a1157224 */ /* 0x000fe400078e0214 */
[----:B--2---:R-:W-:-:S05]  /*e320*/  @!P1 IMAD R3, R3, R17, R2 ;  /* 0x0000001103039224 */ /* 0x004fca00078e0202 */
[----:B------:R0:W-:Y:S01]  /*e330*/  @!P1 STG.E.U8 desc[UR36][R10.64+0xf8], R3 ;  /* 0x0000f8030a009986 */ /* 0x0001e2000c101124 */
[----:B------:R-:W-:Y:S05]  /*e340*/  @P0 BRA `(.L_x_285) ;  /* 0x00000000000c0947 */ /* 0x000fea0003800000 */
[----:B------:R-:W0:Y:S02]  /*e350*/  LDG.E.U8 R16, desc[UR36][R12.64+0xf9] ;  /* 0x0000f9240c107981 */ /* 0x000e24000c1e1100 */
[----:B0-----:R-:W-:-:S05]  /*e360*/  PRMT R3, R16, 0x8880, RZ ;  /* 0x0000888010037816 */ /* 0x001fca00000000ff */
[----:B------:R-:W-:-:S07]  /*e370*/  IMAD R2, R3, R18, RZ ;  /* 0x0000001203027224 */ /* 0x000fce00078e02ff */
.L_x_285:
[----:B------:R-:W-:Y:S05]  /*e380*/  BSYNC B1 ;  /* 0x0000000000017941 */ /* 0x000fea0003800000 */
.L_x_284:
[----:B0-----:R-:W2:Y:S01]  /*e390*/  LDL.LU R3, [R1+0x1fc] ;  /* 0x0001fc0001037983 */ /* 0x001ea20000300800 */
[----:B------:R-:W-:Y:S01]  /*e3a0*/  BSSY B1, `(.L_x_286) ;  /* 0x0000009000017945 */ /* 0x000fe20003800000 */
[----:B------:R-:W-:Y:S01]  /*e3b0*/  IADD3.X R15, R23, R157, R21, P3, !PT ;  /* 0x0000009d170f7210 */ /* 0x000fe20001ffe415 */
[----:B------:R-:W-:Y:S02]  /*e3c0*/  IMAD.IADD R158, R21, 0x1, R159 ;  /* 0x00000001159e7824 */ /* 0x000fe400078e029f */
[----:B--2---:R-:W-:-:S05]  /*e3d0*/  @!P0 IMAD R3, R3, R17, R2 ;  /* 0x0000001103038224 */ /* 0x004fca00078e0202 */
[----:B------:R0:W-:Y:S01]  /*e3e0*/  @!P0 STG.E.U8 desc[UR36][R10.64+0xf9], R3 ;  /* 0x0000f9030a008986 */ /* 0x0001e2000c101124 */
[----:B------:R-:W-:Y:S05]  /*e3f0*/  @P6 BRA `(.L_x_287) ;  /* 0x00000000000c6947 */ /* 0x000fea0003800000 */
[----:B------:R-:W0:Y:S02]  /*e400*/  LDG.E.U8 R16, desc[UR36][R14.64] ;  /* 0x000000240e107981 */ /* 0x000e24000c1e1100 */
[----:B0-----:R-:W-:-:S05]  /*e410*/  PRMT R3, R16, 0x8880, RZ ;  /* 0x0000888010037816 */ /* 0x001fca00000000ff */
[----:B------:R-:W-:-:S07]  /*e420*/  IMAD R2, R3, R18, RZ ;  /* 0x0000001203027224 */ /* 0x000fce00078e02ff */
.L_x_287:
[----:B------:R-:W-:Y:S05]  /*e430*/  BSYNC B1 ;  /* 0x0000000000017941 */ /* 0x000fea0003800000 */
.L_x_286:
[----:B------:R-:W-:Y:S01]  /*e440*/  ISETP.LT.OR P3, PT, R0, 0x2, !P2 ;  /* 0x000000020000780c */ /* 0x000fe20005761670 */
[----:B0-----:R-:W-:Y:S01]  /*e450*/  @!P6 IMAD R3, R24, R17, R2 ;  /* 0x000000111803e224 */ /* 0x001fe200078e0202 */
[----:B------:R-:W-:Y:S01]  /*e460*/  ISETP.GE.AND P0, PT, R19, 0x89, PT ;  /* 0x000000891300780c */ /* 0x000fe20003f06270 */
[----:B------:R-:W-:Y:S01]  /*e470*/  BSSY B1, `(.L_x_288) ;  /* 0x000000b000017945 */ /* 0x000fe20003800000 */
[----:B------:R-:W-:Y:S02]  /*e480*/  IADD3.X R155, R153, R23, R158, P5, P4 ;  /* 0x00000017999b7210 */ /* 0x000fe40002fe849e */
[----:B------:R0:W-:Y:S01]  /*e490*/  @!P6 STG.E.U8 desc[UR36][R6.64], R3 ;  /* 0x000000030600e986 */ /* 0x0001e2000c101124 */
[C---:B------:R-:W-:Y:S02]  /*e4a0*/  ISETP.LT.OR P4, PT, R0.reuse, 0x1, !P0 ;  /* 0x000000010000780c */ /* 0x040fe40004781670 */
[C---:B------:R-:W-:Y:S02]  /*e4b0*/  ISETP.LT.OR P5, PT, R0.reuse, 0x2, !P0 ;  /* 0x000000020000780c */ /* 0x040fe400047a1670 */
[----:B------:R-:W-:-:S02]  /*e4c0*/  ISETP.LT.OR P6, PT, R0, 0x9, !P2 ;  /* 0x000000090000780c */ /* 0x000fc400057c1670 */
[----:B------:R-:W-:Y:S01]  /*e4d0*/  ISETP.LT.OR P1, PT, R0, 0xa, !P2 ;  /* 0x0000000a0000780c */ /* 0x000fe20005721670 */
[----:B------:R-:W-:-:S12]  /*e4e0*/  @P3 BRA `(.L_x_289) ;  /* 0x00000000000c3947 */ /* 0x000fd80003800000 */
[----:B------:R-:W0:Y:S02]  /*e4f0*/  LDG.E.U8 R16, desc[UR36][R14.64+0x1] ;  /* 0x000001240e107981 */ /* 0x000e24000c1e1100 */
[----:B0-----:R-:W-:-:S05]  /*e500*/  PRMT R3, R16, 0x8880, RZ ;  /* 0x0000888010037816 */ /* 0x001fca00000000ff */
[----:B------:R-:W-:-:S07]  /*e510*/  IMAD R2, R3, R18, RZ ;  /* 0x0000001203027224 */ /* 0x000fce00078e02ff */
.L_x_289:
[----:B------:R-:W-:Y:S05]  /*e520*/  BSYNC B1 ;  /* 0x0000000000017941 */ /* 0x000fea0003800000 */
.L_x_288:
[----:B------:R-:W-:Y:S01]  /*e530*/  @!P3 IMAD R25, R25, R17, R2 ;  /* 0x000000111919b224 */ /* 0x000fe200078e0202 */
[----:B------:R-:W-:Y:S04]  /*e540*/  BSSY B1, `(.L_x_290) ;  /* 0x0000006000017945 */ /* 0x000fe80003800000 */
[----:B------:R1:W-:Y:S01]  /*e550*/  @!P3 STG.E.U8 desc[UR36][R6.64+0x1], R25 ;  /* 0x000001190600b986 */ /* 0x0003e2000c101124 */
[----:B------:R-:W-:Y:S05]  /*e560*/  @P4 BRA `(.L_x_291) ;  /* 0x00000000000c4947 */ /* 0x000fea0003800000 */
[----:B------:R-:W0:Y:S02]  /*e570*/  LDG.E.U8 R16, desc[UR36][R154.64] ;  /* 0x000000249a107981 */ /* 0x000e24000c1e1100 */
[----:B0-----:R-:W-:-:S05]  /*e580*/  PRMT R3, R16, 0x8880, RZ ;  /* 0x0000888010037816 */ /* 0x001fca00000000ff */
[----:B------:R-:W-:-:S07]  /*e590*/  IMAD R2, R3, R18, RZ ;  /* 0x0000001203027224 */ /* 0x000fce00078e02ff */
.L_x_291:
[----:B------:R-:W-:Y:S05]  /*e5a0*/  BSYNC B1 ;  /* 0x0000000000017941 */ /* 0x000fea0003800000 */
.L_x_290:
[----:B0-----:R-:W-:Y:S01]  /*e5b0*/  @!P4 IMAD R3, R26, R17, R2 ;  /* 0x000000111a03c224 */ /* 0x001fe200078e0202 */
[----:B------:R-:W-:Y:S04]  /*e5c0*/  BSSY B1, `(.L_x_292) ;  /* 0x0000006000017945 */ /* 0x000fe80003800000 */
[----:B------:R0:W-:Y:S01]  /*e5d0*/  @!P4 STG.E.U8 desc[UR36][R8.64], R3 ;  /* 0x000000030800c986 */ /* 0x0001e2000c101124 */
[----:B------:R-:W-:Y:S05]  /*e5e0*/  @P5 BRA `(.L_x_293) ;  /* 0x00000000000c5947 */ /* 0x000fea0003800000 */
[----:B------:R-:W0:Y:S02]  /*e5f0*/  LDG.E.U8 R16, desc[UR36][R154.64+0x1] ;  /* 0x000001249a107981 */ /* 0x000e24000c1e1100 */
[----:B0-----:R-:W-:-:S05]  /*e600*/  PRMT R3, R16, 0x8880, RZ ;  /* 0x0000888010037816 */ /* 0x001fca00000000ff */
[----:B------:R-:W-:-:S07]  /*e610*/  IMAD R2, R3, R18, RZ ;  /* 0x0000001203027224 */ /* 0x000fce00078e02ff */
.L_x_293:
[----:B------:R-:W-:Y:S05]  /*e620*/  BSYNC B1 ;  /* 0x0000000000017941 */ /* 0x000fea0003800000 */
.L_x_292:
[----:B------:R-:W-:Y:S01]  /*e630*/  @!P5 IMAD R27, R27, R17, R2 ;  /* 0x000000111b1bd224 */ /* 0x000fe200078e0202 */
[----:B------:R-:W-:Y:S04]  /*e640*/  BSSY B1, `(.L_x_294) ;  /* 0x0000006000017945 */ /* 0x000fe80003800000 */
[----:B------:R2:W-:Y:S01]  /*e650*/  @!P5 STG.E.U8 desc[UR36][R8.64+0x1], R27 ;  /* 0x0000011b0800d986 */ /* 0x0005e2000c101124 */
[----:B------:R-:W-:Y:S05]  /*e660*/  @P6 BRA `(.L_x_295) ;  /* 0x00000000000c6947 */ /* 0x000fea0003800000 */
[----:B------:R-:W0:Y:S02]  /*e670*/  LDG.E.U8 R16, desc[UR36][R14.64+0x8] ;  /* 0x000008240e107981 */ /* 0x000e24000c1e1100 */
[----:B0-----:R-:W-:-:S05]  /*e680*/  PRMT R3, R16, 0x8880, RZ ;  /* 0x0000888010037816 */ /* 0x001fca00000000ff */
[----:B------:R-:W-:-:S07]  /*e690*/  IMAD R2, R3, R18, RZ ;  /* 0x0000001203027224 */ /* 0x000fce00078e02ff */
.L_x_295:
[----:B------:R-:W-:Y:S05]  /*e6a0*/  BSYNC B1 ;  /* 0x0000000000017941 */ /* 0x000fea0003800000 */
.L_x_294:
[----:B0-----:R-:W-:Y:S01]  /*e6b0*/  @!P6 IMAD R3, R28, R17, R2 ;  /* 0x000000111c03e224 */ /* 0x001fe200078e0202 */
[----:B------:R-:W-:Y:S04]  /*e6c0*/  BSSY B1, `(.L_x_296) ;  /* 0x0000006000017945 */ /* 0x000fe80003800000 */
[----:B------:R0:W-:Y:S01]  /*e6d0*/  @!P6 STG.E.U8 desc[UR36][R6.64+0x8], R3 ;  /* 0x000008030600e986 */ /* 0x0001e2000c101124 */
[----:B------:R-:W-:Y:S05]  /*e6e0*/  @P1 BRA `(.L_x_297) ;  /* 0x00000000000c1947 */ /* 0x000fea0003800000 */
[----:B------:R-:W0:Y:S02]  /*e6f0*/  LDG.E.U8 R16, desc[UR36][R14.64+0x9] ;  /* 0x000009240e107981 */ /* 0x000e24000c1e1100 */
[----:B0-----:R-:W-:-:S05]  /*e700*/  PRMT R3, R16, 0x8880, RZ ;  /* 0x0000888010037816 */ /* 0x001fca00000000ff */
[----:B------:R-:W-:-:S07]  /*e710*/  IMAD R2, R3, R18, RZ ;  /* 0x0000001203027224 */ /* 0x000fce00078e02ff */
.L_x_297:
[----:B------:R-:W-:Y:S05]  /*e720*/  BSYNC B1 ;  /* 0x0000000000017941 */ /* 0x000fea0003800000 */
.L_x_296:
[C---:B------:R-:W-:Y:S01]  /*e730*/  ISETP.LT.OR P4, PT, R0.reuse, 0x9, !P0 ;  /* 0x000000090000780c */ /* 0x040fe20004781670 */
[----:B------:R-:W-:Y:S01]  /*e740*/  @!P1 IMAD R29, R29, R17, R2 ;  /* 0x000000111d1d9224 */ /* 0x000fe200078e0202 */
[----:B------:R-:W-:Y:S01]  /*e750*/  BSSY B1, `(.L_x_298) ;  /* 0x000000a000017945 */ /* 0x000fe20003800000 */
[C---:B------:R-:W-:Y:S02]  /*e760*/  ISETP.LT.OR P3, PT, R0.reuse, 0xa, !P0 ;  /* 0x0000000a0000780c */ /* 0x040fe40004761670 */
[C---:B------:R-:W-:Y:S01]  /*e770*/  ISETP.LT.OR P5, PT, R0.reuse, 0x11, !P2 ;  /* 0x000000110000780c */ /* 0x040fe200057a1670 */
[----:B------:R3:W-:Y:S01]  /*e780*/  @!P1 STG.E.U8 desc[UR36][R6.64+0x9], R29 ;  /* 0x0000091d06009986 */ /* 0x0007e2000c101124 */
[C---:B------:R-:W-:Y:S02]  /*e790*/  ISETP.LT.OR P6, PT, R0.reuse, 0x12, !P2 ;  /* 0x000000120000780c */ /* 0x040fe400057c1670 */
[----:B------:R-:W-:-:S04]  /*e7a0*/  ISETP.LT.OR P1, PT, R0, 0x11, !P0 ;  /* 0x000000110000780c */ /* 0x000fc80004721670 */
[----:B------:R-:W-:Y:S09]  /*e7b0*/  @P4 BRA `(.L_x_299) ;  /* 0x00000000000c4947 */ /* 0x000ff20003800000 */
[----:B------:R-:W0:Y:S02]  /*e7c0*/  LDG.E.U8 R16, desc[UR36][R154.64+0x8] ;  /* 0x000008249a107981 */ /* 0x000e24000c1e1100 */
[----:B0-----:R-:W-:-:S05]  /*e7d0*/  PRMT R3, R16, 0x8880, RZ ;  /* 0x0000888010037816 */ /* 0x001fca00000000ff */
[----:B------:R-:W-:-:S07]  /*e7e0*/  IMAD R2, R3, R18, RZ ;  /* 0x0000001203027224 */ /* 0x000fce00078e02ff */
.L_x_299:
[----:B------:R-:W-:Y:S05]  /*e7f0*/  BSYNC B1 ;  /* 0x0000000000017941 */ /* 0x000fea0003800000 */
.L_x_298:
[----:B0-----:R-:W-:Y:S01]  /*e800*/  @!P4 IMAD R3, R30, R17, R2 ;  /* 0x000000111e03c224 */ /* 0x001fe200078e0202 */
[----:B------:R-:W-:Y:S04]  /*e810*/  BSSY B1, `(.L_x_300) ;  /* 0x0000006000017945 */ /* 0x000fe80003800000 */
[----:B------:R0:W-:Y:S01]  /*e820*/  @!P4 STG.E.U8 desc[UR36][R8.64+0x8], R3 ;  /* 0x000008030800c986 */ /* 0x0001e2000c101124 */
[----:B------:R-:W-:Y:S05]  /*e830*/  @P3 BRA `(.L_x_301) ;  /* 0x00000000000c3947 */ /* 0x000fea0003800000 */
[----:B------:R-:W0:Y:S02]  /*e840*/  LDG.E.U8 R16, desc[UR36][R154.64+0x9] ;  /* 0x000009249a107981 */ /* 0x000e24000c1e1100 */
[----:B0-----:R-:W-:-:S05]  /*e850*/  PRMT R3, R16, 0x8880, RZ ;  /* 0x0000888010037816 */ /* 0x001fca00000000ff */
[----:B------:R-:W-:-:S07]  /*e860*/  IMAD R2, R3, R18, RZ ;  /* 0x0000001203027224 */ /* 0x000fce00078e02ff */
.L_x_301:
[----:B------:R-:W-:Y:S05]  /*e870*/  BSYNC B1 ;  /* 0x0000000000017941 */ /* 0x000fea0003800000 */
.L_x_300:
[----:B------:R-:W-:Y:S01]  /*e880*/  @!P3 IMAD R31, R31, R17, R2 ;  /* 0x000000111f1fb224 */ /* 0x000fe200078e0202 */
[----:B------:R-:W-:Y:S04]  /*e890*/  BSSY B1, `(.L_x_302) ;  /* 0x0000006000017945 */ /* 0x000fe80003800000 */
[----:B------:R4:W-:Y:S01]  /*e8a0*/  @!P3 STG.E.U8 desc[UR36][R8.64+0x9], R31 ;  /* 0x0000091f0800b986 */ /* 0x0009e2000c101124 */
[----:B------:R-:W-:Y:S05]  /*e8b0*/  @P5 BRA `(.L_x_303) ;  /* 0x00000000000c5947 */ /* 0x000fea0003800000 */
[----:B------:R-:W0:Y:S02]  /*e8c0*/  LDG.E.U8 R16, desc[UR36][R14.64+0x10] ;  /* 0x000010240e107981 */ /* 0x000e24000c1e1100 */
[----:B0-----:R-:W-:-:S05]  /*e8d0*/  PRMT R3, R16, 0x8880, RZ ;  /* 0x0000888010037816 */ /* 0x001fca00000000ff */
[----:B------:R-:W-:-:S07]  /*e8e0*/  IMAD R2, R3, R18, RZ ;  /* 0x0000001203027224 */ /* 0x000fce00078e02ff */
.L_x_303:
[----:B------:R-:W-:Y:S05]  /*e8f0*/  BSYNC B1 ;  /* 0x0000000000017941 */ /* 0x000fea0003800000 */
.L_x_302:
[----:B0-----:R-:W-:Y:S01]  /*e900*/  @!P5 IMAD R3, R32, R17, R2 ;  /* 0x000000112003d224 */ /* 0x001fe200078e0202 */
[----:B------:R-:W-:Y:S04]  /*e910*/  BSSY B1, `(.L_x_304) ;  /* 0x0000006000017945 */ /* 0x000fe80003800000 */
[----:B------:R0:W-:Y:S01]  /*e920*/  @!P5 STG.E.U8 desc[UR36][R6.64+0x10], R3 ;  /* 0x000010030600d986 */ /* 0x0001e2000c101124 */
[----:B------:R-:W-:Y:S05]  /*e930*/  @P6 BRA `(.L_x_305) ;  /* 0x00000000000c6947 */ /* 0x000fea0003800000 */
[----:B------:R-:W0:Y:S02]  /*e940*/  LDG.E.U8 R16, desc[UR36][R14.64+0x11] ;  /* 0x000011240e107981 */ /* 0x000e24000c1e1100 */
[----:B0-----:R-:W-:-:S05]  /*e950*/  PRMT R3, R16, 0x8880, RZ ;  /* 0x0000888010037816 */ /* 0x001fca00000000ff */
[----:B------:R-:W-:-:S07]  /*e960*/  IMAD R2, R3, R18, RZ ;  /* 0x0000001203027224 */ /* 0x000fce00078e02ff */
.L_x_305:
[----:B------:R-:W-:Y:S05]  /*e970*/  BSYNC B1 ;  /* 0x0000000000017941 */ /* 0x000fea0003800000 */
.L_x_304:
[----:B------:R-:W-:Y:S01]  /*e980*/  @!P6 IMAD R33, R33, R17, R2 ;  /* 0x000000112121e224 */ /* 0x000fe200078e0202 */
[----:B------:R-:W-:Y:S04]  /*e990*/  BSSY B1, `(.L_x_306) ;  /* 0x0000006000017945 */ /* 0x000fe80003800000 */
[----:B------:R0:W-:Y:S01]  /*e9a0*/  @!P6 STG.E.U8 desc[UR36][R6.64+0x11], R33 ;  /* 0x000011210600e986 */ /* 0x0001e2000c101124 */
[----:B------:R-:W-:Y:S05]  /*e9b0*/  @P1 BRA `(.L_x_307) ;  /* 0x00000000000c1947 */ /* 0x000fea0003800000 */
[----:B------:R-:W0:Y:S02]  /*e9c0*/  LDG.E.U8 R16, desc[UR36][R154.64+0x10] ;  /* 0x000010249a107981 */ /* 0x000e24000c1e1100 */
[----:B0-----:R-:W-:-:S05]  /*e9d0*/  PRMT R3, R16, 0x8880, RZ ;  /* 0x0000888010037816 */ /* 0x001fca00000000ff */
[----:B------:R-:W-:-:S07]  /*e9e0*/  IMAD R2, R3, R18, RZ ;  /* 0x0000001203027224 */ /* 0x000fce00078e02ff */
.L_x_307:
[----:B------:R-:W-:Y:S05]  /*e9f0*/  BSYNC B1 ;  /* 0x0000000000017941 */ /* 0x000fea0003800000 */
.L_x_306:
[----:B------:R-:W-:Y:S01]  /*ea00*/  ISETP.LT.OR P4, PT, R0, 0x12, !P0 ;  /* 0x000000120000780c */ /* 0x000fe20004781670 */
[----:B0-----:R-:W-:Y:S01]  /*ea10*/  @!P1 IMAD R3, R34, R17, R2 ;  /* 0x0000001122039224 */ /* 0x001fe200078e0202 */
        /* <DEDUP_REMOVED lines=10> */
.L_x_309:
[----:B------:R-:W-:Y:S05]  /*eac0*/  BSYNC B1 ;  /* 0x0000000000017941 */ /* 0x000fea0003800000 */
.L_x_308:
[----:B------:R-:W-:Y:S01]  /*ead0*/  @!P4 IMAD R35, R35, R17, R2 ;  /* 0x000000112323c224 */ /* 0x000fe200078e0202 */
[----:B------:R-:W-:Y:S04]  /*eae0*/  BSSY B1, `(.L_x_310) ;  /* 0x0000006000017945 */ /* 0x000fe80003800000 */
[----:B------:R0:W-:Y:S01]  /*eaf0*/  @!P4 STG.E.U8 desc[UR36][R8.64+0x11], R35 ;  /* 0x000011230800c986 */ /* 0x0001e2000c101124 */
[----:B------:R-:W-:Y:S05]  /*eb00*/  @P3 BRA `(.L_x_311) ;  /* 0x00000000000c3947 */ /* 0x000fea0003800000 */
[----:B------:R-:W0:Y:S02]  /*eb10*/  LDG.E.U8 R16, desc[UR36][R14.64+0x18] ;  /* 0x000018240e107981 */ /* 0x000e24000c1e1100 */
[----:B0-----:R-:W-:-:S05]  /*eb20*/  PRMT R3, R16, 0x8880, RZ ;  /* 0x0000888010037816 */ /* 0x001fca00000000ff */
[----:B------:R-:W-:-:S07]  /*eb30*/  IMAD R2, R3, R18, RZ ;  /* 0x0000001203027224 */ /* 0x000fce00078e02ff */
.L_x_311:
[----:B------:R-:W-:Y:S05]  /*eb40*/  BSYNC B1 ;  /* 0x0000000000017941 */ /* 0x000fea0003800000 */
.L_x_310:
[----:B0-----:R-:W-:Y:S01]  /*eb50*/  @!P3 IMAD R3, R36, R17, R2 ;  /* 0x000000112403b224 */ /* 0x001fe200078e0202 */
[----:B------:R-:W-:Y:S04]  /*eb60*/  BSSY B1, `(.L_x_312) ;  /* 0x0000006000017945 */ /* 0x000fe80003800000 */
[----:B------:R0:W-:Y:S01]  /*eb70*/  @!P3 STG.E.U8 desc[UR36][R6.64+0x18], R3 ;  /* 0x000018030600b986 */ /* 0x0001e2000c101124 */
[----:B------:R-:W-:Y:S05]  /*eb80*/  @P5 BRA `(.L_x_313) ;  /* 0x00000000000c5947 */ /* 0x000fea0003800000 */
[----:B------:R-:W0:Y:S02]  /*eb90*/  LDG.E.U8 R16, desc[UR36][R14.64+0x19] ;  /* 0x000019240e107981 */ /* 0x000e24000c1e1100 */
[----:B0-----:R-:W-:-:S05]  /*eba0*/  PRMT R3, R16, 0x8880, RZ ;  /* 0x0000888010037816 */ /* 0x001fca00000000ff */
[----:B------:R-:W-:-:S07]  /*ebb0*/  IMAD R2, R3, R18, RZ ;  /* 0x0000001203027224 */ /* 0x000fce00078e02ff */
.L_x_313:
[----:B------:R-:W-:Y:S05]  /*ebc0*/  BSYNC B1 ;  /* 0x0000000000017941 */ /* 0x000fea0003800000 */
.L_x_312:
[----:B------:R-:W-:Y:S01]  /*ebd0*/  @!P5 IMAD R37, R37, R17, R2 ;  /* 0x000000112525d224 */ /* 0x000fe200078e0202 */
[----:B------:R-:W-:Y:S04]  /*ebe0*/  BSSY B1, `(.L_x_314) ;  /* 0x0000006000017945 */ /* 0x000fe80003800000 */
[----:B------:R0:W-:Y:S01]  /*ebf0*/  @!P5 STG.E.U8 desc[UR36][R6.64+0x19], R37 ;  /* 0x000019250600d986 */ /* 0x0001e2000c101124 */
[----:B------:R-:W-:Y:S05]  /*ec00*/  @P6 BRA `(.L_x_315) ;  /* 0x00000000000c6947 */ /* 0x000fea0003800000 */
[----:B------:R-:W0:Y:S02]  /*ec10*/  LDG.E.U8 R16, desc[UR36][R154.64+0x18] ;  /* 0x000018249a107981 */ /* 0x000e24000c1e1100 */
[----:B0-----:R-:W-:-:S05]  /*ec20*/  PRMT R3, R16, 0x8880, RZ ;  /* 0x0000888010037816 */ /* 0x001fca00000000ff */
[----:B------:R-:W-:-:S07]  /*ec30*/  IMAD R2, R3, R18, RZ ;  /* 0x0000001203027224 */ /* 0x000fce00078e02ff */
.L_x_315:
[----:B------:R-:W-:Y:S05]  /*ec40*/  BSYNC B1 ;  /* 0x0000000000017941 */ /* 0x000fea0003800000 */
.L_x_314:
[----:B0-----:R-:W-:Y:S01]  /*ec50*/  @!P6 IMAD R3, R38, R17, R2 ;  /* 0x000000112603e224 */ /* 0x001fe200078e0202 */
[----:B------:R-:W-:Y:S04]  /*ec60*/  BSSY B1, `(.L_x_316) ;  /* 0x0000006000017945 */ /* 0x000fe80003800000 */
[----:B------:R0:W-:Y:S01]  /*ec70*/  @!P6 STG.E.U8 desc[UR36][R8.64+0x18], R3 ;  /* 0x000018030800e986 */ /* 0x0001e2000c101124 */
[----:B------:R-:W-:Y:S05]  /*ec80*/  @P1 BRA `(.L_x_317) ;  /* 0x00000000000c1947 */ /* 0x000fea0003800000 */
[----:B------:R-:W0:Y:S02]  /*ec90*/  LDG.E.U8 R16, desc[UR36][R154.64+0x19] ;  /* 0x000019249a107981 */ /* 0x000e24000c1e1100 */
[----:B0-----:R-:W-:-:S05]  /*eca0*/  PRMT R3, R16, 0x8880, RZ ;  /* 0x0000888010037816 */ /* 0x001fca00000000ff */
[----:B------:R-:W-:-:S07]  /*ecb0*/  IMAD R2, R3, R18, RZ ;  /* 0x0000001203027224 */ /* 0x000fce00078e02ff */
.L_x_317:
[----:B------:R-:W-:Y:S05]  /*ecc0*/  BSYNC B1 ;  /* 0x0000000000017941 */ /* 0x000fea0003800000 */
.L_x_316:
        /* <DEDUP_REMOVED lines=12> */
.L_x_319:
[----:B------:R-:W-:Y:S05]  /*ed90*/  BSYNC B1 ;  /* 0x0000000000017941 */ /* 0x000fea0003800000 */
.L_x_318:
[----:B0-----:R-:W-:Y:S01]  /*eda0*/  @!P4 IMAD R3, R40, R17, R2 ;  /* 0x000000112803c224 */ /* 0x001fe200078e0202 */
[----:B------:R-:W-:Y:S04]  /*edb0*/  BSSY B1, `(.L_x_320) ;  /* 0x0000006000017945 */ /* 0x000fe80003800000 */
[----:B------:R0:W-:Y:S01]  /*edc0*/  @!P4 STG.E.U8 desc[UR36][R6.64+0x20], R3 ;  /* 0x000020030600c986 */ /* 0x0001e2000c101124 */
[----:B------:R-:W-:Y:S05]  /*edd0*/  @P3 BRA `(.L_x_321) ;  /* 0x00000000000c3947 */ /* 0x000fea0003800000 */
[----:B------:R-:W0:Y:S02]  /*ede0*/  LDG.E.U8 R16, desc[UR36][R14.64+0x21] ;  /* 0x000021240e107981 */ /* 0x000e24000c1e1100 */
[----:B0-----:R-:W-:-:S05]  /*edf0*/  PRMT R3, R16, 0x8880, RZ ;  /* 0x0000888010037816 */ /* 0x001fca00000000ff */
[----:B------:R-:W-:-:S07]  /*ee00*/  IMAD R2, R3, R18, RZ ;  /* 0x0000001203027224 */ /* 0x000fce00078e02ff */
.L_x_321:
[----:B------:R-:W-:Y:S05]  /*ee10*/  BSYNC B1 ;  /* 0x0000000000017941 */ /* 0x000fea0003800000 */
.L_x_320:
[----:B------:R-:W-:Y:S01]  /*ee20*/  @!P3 IMAD R41, R41, R17, R2 ;  /* 0x000000112929b224 */ /* 0x000fe200078e0202 */
[----:B------:R-:W-:Y:S04]  /*ee30*/  BSSY B1, `(.L_x_322) ;  /* 0x0000006000017945 */ /* 0x000fe80003800000 */
[----:B------:R0:W-:Y:S01]  /*ee40*/  @!P3 STG.E.U8 desc[UR36][R6.64+0x21], R41 ;  /* 0x000021290600b986 */ /* 0x0001e2000c101124 */
[----:B------:R-:W-:Y:S05]  /*ee50*/  @P5 BRA `(.L_x_323) ;  /* 0x00000000000c5947 */ /* 0x000fea0003800000 */
[----:B------:R-:W0:Y:S02]  /*ee60*/  LDG.E.U8 R16, desc[UR36][R154.64+0x20] ;  /* 0x000020249a107981 */ /* 0x000e24000c1e1100 */
[----:B0-----:R-:W-:-:S05]  /*ee70*/  PRMT R3, R16, 0x8880, RZ ;  /* 0x0000888010037816 */ /* 0x001fca00000000ff */
[----:B------:R-:W-:-:S07]  /*ee80*/  IMAD R2, R3, R18, RZ ;  /* 0x0000001203027224 */ /* 0x000fce00078e02ff */
.L_x_323:
[----:B------:R-:W-:Y:S05]  /*ee90*/  BSYNC B1 ;  /* 0x0000000000017941 */ /* 0x000fea0003800000 */
.L_x_322:
[----:B0-----:R-:W-:Y:S01]  /*eea0*/  @!P5 IMAD R3, R42, R17, R2 ;  /* 0x000000112a03d224 */ /* 0x001fe200078e0202 */
[----:B------:R-:W-:Y:S04]  /*eeb0*/  BSSY B1, `(.L_x_324) ;  /* 0x0000006000017945 */ /* 0x000fe80003800000 */
[----:B------:R0:W-:Y:S01]  /*eec0*/  @!P5 STG.E.U8 desc[UR36][R8.64+0x20], R3 ;  /* 0x000020030800d986 */ /* 0x0001e2000c101124 */
[----:B------:R-:W-:Y:S05]  /*eed0*/  @P6 BRA `(.L_x_325) ;  /* 0x00000000000c6947 */ /* 0x000fea0003800000 */
[----:B------:R-:W0:Y:S02]  /*eee0*/  LDG.E.U8 R16, desc[UR36][R154.64+0x21] ;  /* 0x000021249a107981 */ /* 0x000e24000c1e1100 */
[----:B0-----:R-:W-:-:S05]  /*eef0*/  PRMT R3, R16, 0x8880, RZ ;  /* 0x0000888010037816 */ /* 0x001fca00000000ff */
[----:B------:R-:W-:-:S07]  /*ef00*/  IMAD R2, R3, R18, RZ ;  /* 0x0000001203027224 */ /* 0x000fce00078e02ff */
.L_x_325:
[----:B------:R-:W-:Y:S05]  /*ef10*/  BSYNC B1 ;  /* 0x0000000000017941 */ /* 0x000fea0003800000 */
.L_x_324:
[----:B------:R-:W-:Y:S01]  /*ef20*/  @!P6 IMAD R43, R43, R17, R2 ;  /* 0x000000112b2be224 */ /* 0x000fe200078e0202 */
[----:B------:R-:W-:Y:S04]  /*ef30*/  BSSY B1, `(.L_x_326) ;  /* 0x0000006000017945 */ /* 0x000fe80003800000 */
[----:B------:R0:W-:Y:S01]  /*ef40*/  @!P6 STG.E.U8 desc[UR36][R8.64+0x21], R43 ;  /* 0x0000212b0800e986 */ /* 0x0001e2000c101124 */
[----:B------:R-:W-:Y:S05]  /*ef50*/  @P1 BRA `(.L_x_327) ;  /* 0x00000000000c1947 */ /* 0x000fea0003800000 */
[----:B------:R-:W0:Y:S02]  /*ef60*/  LDG.E.U8 R16, desc[UR36][R14.64+0x28] ;  /* 0x000028240e107981 */ /* 0x000e24000c1e1100 */
[----:B0-----:R-:W-:-:S05]  /*ef70*/  PRMT R3, R16, 0x8880, RZ ;  /* 0x0000888010037816 */ /* 0x001fca00000000ff */
[----:B------:R-:W-:-:S07]  /*ef80*/  IMAD R2, R3, R18, RZ ;  /* 0x0000001203027224 */ /* 0x000fce00078e02ff */
.L_x_327:
[----:B------:R-:W-:Y:S05]  /*ef90*/  BSYNC B1 ;  /* 0x0000000000017941 */ /* 0x000fea0003800000 */
.L_x_326:
        /* <DEDUP_REMOVED lines=12> */
.L_x_329:
[----:B------:R-:W-:Y:S05]  /*f060*/  BSYNC B1 ;  /* 0x0000000000017941 */ /* 0x000fea0003800000 */
.L_x_328:
[----:B------:R-:W-:Y:S01]  /*f070*/  @!P4 IMAD R45, R45, R17, R2 ;  /* 0x000000112d2dc224 */ /* 0x000fe200078e0202 */
[----:B------:R-:W-:Y:S04]  /*f080*/  BSSY B1, `(.L_x_330) ;  /* 0x0000006000017945 */ /* 0x000fe80003800000 */
[----:B------:R0:W-:Y:S01]  /*f090*/  @!P4 STG.E.U8 desc[UR36][R6.64+0x29], R45 ;  /* 0x0000292d0600c986 */ /* 0x0001e2000c101124 */
[----:B------:R-:W-:Y:S05]  /*f0a0*/  @P3 BRA `(.L_x_331) ;  /* 0x00000000000c3947 */ /* 0x000fea0003800000 */
[----:B------:R-:W0:Y:S02]  /*f0b0*/  LDG.E.U8 R16, desc[UR36][R154.64+0x28] ;  /* 0x000028249a107981 */ /* 0x000e24000c1e1100 */
[----:B0-----:R-:W-:-:S05]  /*f0c0*/  PRMT R3, R16, 0x8880, RZ ;  /* 0x0000888010037816 */ /* 0x001fca00000000ff */
[----:B------:R-:W-:-:S07]  /*f0d0*/  IMAD R2, R3, R18, RZ ;  /* 0x0000001203027224 */ /* 0x000fce00078e02ff */
.L_x_331:
[----:B------:R-:W-:Y:S05]  /*f0e0*/  BSYNC B1 ;  /* 0x0000000000017941 */ /* 0x000fea0003800000 */
.L_x_330:
[----:B0-----:R-:W-:Y:S01]  /*f0f0*/  @!P3 IMAD R3, R46, R17, R2 ;  /* 0x000000112e03b224 */ /* 0x001fe200078e0202 */
[----:B------:R-:W-:Y:S04]  /*f100*/  BSSY B1, `(.L_x_332) ;  /* 0x0000006000017945 */ /* 0x000fe80003800000 */
[----:B------:R0:W-:Y:S01]  /*f110*/  @!P3 STG.E.U8 desc[UR36][R8.64+0x28], R3 ;  /* 0x000028030800b986 */ /* 0x0001e2000c101124 */
[----:B------:R-:W-:Y:S05]  /*f120*/  @P5 BRA `(.L_x_333) ;  /* 0x00000000000c5947 */ /* 0x000fea0003800000 */
[----:B------:R-:W0:Y:S02]  /*f130*/  LDG.E.U8 R16, desc[UR36][R154.64+0x29] ;  /* 0x000029249a107981 */ /* 0x000e24000c1e1100 */
[----:B0-----:R-:W-:-:S05]  /*f140*/  PRMT R3, R16, 0x8880, RZ ;  /* 0x0000888010037816 */ /* 0x001fca00000000ff */
[----:B------:R-:W-:-:S07]  /*f150*/  IMAD R2, R3, R18, RZ ;  /* 0x0000001203027224 */ /* 0x000fce00078e02ff */
.L_x_333:
[----:B------:R-:W-:Y:S05]  /*f160*/  BSYNC B1 ;  /* 0x0000000000017941 */ /* 0x000fea0003800000 */
.L_x_332:
[----:B------:R-:W-:Y:S01]  /*f170*/  @!P5 IMAD R47, R47, R17, R2 ;  /* 0x000000112f2fd224 */ /* 0x000fe200078e0202 */
[----:B------:R-:W-:Y:S04]  /*f180*/  BSSY B1, `(.L_x_334) ;  /* 0x0000006000017945 */ /* 0x000fe80003800000 */
[----:B------:R0:W-:Y:S01]  /*f190*/  @!P5 STG.E.U8 desc[UR36][R8.64+0x29], R47 ;  /* 0x0000292f0800d986 */ /* 0x0001e2000c101124 */
[----:B------:R-:W-:Y:S05]  /*f1a0*/  @P6 BRA `(.L_x_335) ;  /* 0x00000000000c6947 */ /* 0x000fea0003800000 */
[----:B------:R-:W0:Y:S02]  /*f1b0*/  LDG.E.U8 R16, desc[UR36][R14.64+0x30] ;  /* 0x000030240e107981 */ /* 0x000e24000c1e1100 */
[----:B0-----:R-:W-:-:S05]  /*f1c0*/  PRMT R3, R16, 0x8880, RZ ;  /* 0x0000888010037816 */ /* 0x001fca00000000ff */
[----:B------:R-:W-:-:S07]  /*f1d0*/  IMAD R2, R3, R18, RZ ;  /* 0x0000001203027224 */ /* 0x000fce00078e02ff */
.L_x_335:
[----:B------:R-:W-:Y:S05]  /*f1e0*/  BSYNC B1 ;  /* 0x0000000000017941 */ /* 0x000fea0003800000 */
.L_x_334:
[----:B0-----:R-:W-:Y:S01]  /*f1f0*/  @!P6 IMAD R3, R48, R17, R2 ;  /* 0x000000113003e224 */ /* 0x001fe200078e0202 */
[----:B------:R-:W-:Y:S04]  /*f200*/  BSSY B1, `(.L_x_336) ;  /* 0x0000006000017945 */ /* 0x000fe80003800000 */
[----:B------:R0:W-:Y:S01]  /*f210*/  @!P6 STG.E.U8 desc[UR36][R6.64+0x30], R3 ;  /* 0x000030030600e986 */ /* 0x0001e2000c101124 */
[----:B------:R-:W-:Y:S05]  /*f220*/  @P1 BRA `(.L_x_337) ;  /* 0x00000000000c1947 */ /* 0x000fea0003800000 */
[----:B------:R-:W0:Y:S02]  /*f230*/  LDG.E.U8 R16, desc[UR36][R14.64+0x31] ;  /* 0x000031240e107981 */ /* 0x000e24000c1e1100 */
[----:B0-----:R-:W-:-:S05]  /*f240*/  PRMT R3, R16, 0x8880, RZ ;  /* 0x0000888010037816 */ /* 0x001fca00000000ff */
[----:B------:R-:W-:-:S07]  /*f250*/  IMAD R2, R3, R18, RZ ;  /* 0x0000001203027224 */ /* 0x000fce00078e02ff */
.L_x_337:
[----:B------:R-:W-:Y:S05]  /*f260*/  BSYNC B1 ;  /* 0x0000000000017941 */ /* 0x000fea0003800000 */
.L_x_336:
        /* <DEDUP_REMOVED lines=12> */
.L_x_339:
[----:B------:R-:W-:Y:S05]  /*f330*/  BSYNC B1 ;  /* 0x0000000000017941 */ /* 0x000fea0003800000 */
.L_x_338:
[----:B0-----:R-:W-:Y:S01]  /*f340*/  @!P4 IMAD R3, R50, R17, R2 ;  /* 0x000000113203c224 */ /* 0x001fe200078e0202 */
[----:B------:R-:W-:Y:S04]  /*f350*/  BSSY B1, `(.L_x_340) ;  /* 0x0000006000017945 */ /* 0x000fe80003800000 */
[----:B------:R0:W-:Y:S01]  /*f360*/  @!P4 STG.E.U8 desc[UR36][R8.64+0x30], R3 ;  /* 0x000030030800c986 */ /* 0x0001e2000c101124 */
[----:B------:R-:W-:Y:S05]  /*f370*/  @P3 BRA `(.L_x_341) ;  /* 0x00000000000c3947 */ /* 0x000fea0003800000 */
[----:B------:R-:W0:Y:S02]  /*f380*/  LDG.E.U8 R16, desc[UR36][R154.64+0x31] ;  /* 0x000031249a107981 */ /* 0x000e24000c1e1100 */
[----:B0-----:R-:W-:-:S05]  /*f390*/  PRMT R3, R16, 0x8880, RZ ;  /* 0x0000888010037816 */ /* 0x001fca00000000ff */
[----:B------:R-:W-:-:S07]  /*f3a0*/  IMAD R2, R3, R18, RZ ;  /* 0x0000001203027224 */ /* 0x000fce00078e02ff */
.L_x_341:
[----:B------:R-:W-:Y:S05]  /*f3b0*/  BSYNC B1 ;  /* 0x0000000000017941 */ /* 0x000fea0003800000 */
.L_x_340:
[----:B------:R-:W-:Y:S01]  /*f3c0*/  @!P3 IMAD R51, R51, R17, R2 ;  /* 0x000000113333b224 */ /* 0x000fe200078e0202 */
[----:B------:R-:W-:Y:S04]  /*f3d0*/  BSSY B1, `(.L_x_342) ;  /* 0x0000006000017945 */ /* 0x000fe80003800000 */
[----:B------:R0:W-:Y:S01]  /*f3e0*/  @!P3 STG.E.U8 desc[UR36][R8.64+0x31], R51 ;  /* 0x000031330800b986 */ /* 0x0001e2000c101124 */
[----:B------:R-:W-:Y:S05]  /*f3f0*/  @P5 BRA `(.L_x_343) ;  /* 0x00000000000c5947 */ /* 0x000fea0003800000 */
[----:B------:R-:W0:Y:S02]  /*f400*/  LDG.E.U8 R16, desc[UR36][R14.64+0x38] ;  /* 0x000038240e107981 */ /* 0x000e24000c1e1100 */
[----:B0-----:R-:W-:-:S05]  /*f410*/  PRMT R3, R16, 0x8880, RZ ;  /* 0x0000888010037816 */ /* 0x001fca00000000ff */
[----:B------:R-:W-:-:S07]  /*f420*/  IMAD R2, R3, R18, RZ ;  /* 0x0000001203027224 */ /* 0x000fce00078e02ff */
.L_x_343:
[----:B------:R-:W-:Y:S05]  /*f430*/  BSYNC B1 ;  /* 0x0000000000017941 */ /* 0x000fea0003800000 */
.L_x_342:
[----:B0-----:R-:W-:Y:S01]  /*f440*/  @!P5 IMAD R3, R52, R17, R2 ;  /* 0x000000113403d224 */ /* 0x001fe200078e0202 */
[----:B------:R-:W-:Y:S04]  /*f450*/  BSSY B1, `(.L_x_344) ;  /* 0x0000006000017945 */ /* 0x000fe80003800000 */
[----:B------:R0:W-:Y:S01]  /*f460*/  @!P5 STG.E.U8 desc[UR36][R6.64+0x38], R3 ;  /* 0x000038030600d986 */ /* 0x0001e2000c101124 */
[----:B------:R-:W-:Y:S05]  /*f470*/  @P6 BRA `(.L_x_345) ;  /* 0x00000000000c6947 */ /* 0x000fea0003800000 */
[----:B------:R-:W0:Y:S02]  /*f480*/  LDG.E.U8 R16, desc[UR36][R14.64+0x39] ;  /* 0x000039240e107981 */ /* 0x000e24000c1e1100 */
[----:B0-----:R-:W-:-:S05]  /*f490*/  PRMT R3, R16, 0x8880, RZ ;  /* 0x0000888010037816 */ /* 0x001fca00000000ff */
[----:B------:R-:W-:-:S07]  /*f4a0*/  IMAD R2, R3, R18, RZ ;  /* 0x0000001203027224 */ /* 0x000fce00078e02ff */
.L_x_345:
[----:B------:R-:W-:Y:S05]  /*f4b0*/  BSYNC B1 ;  /* 0x0000000000017941 */ /* 0x000fea0003800000 */
.L_x_344:
[----:B------:R-:W-:Y:S01]  /*f4c0*/  @!P6 IMAD R53, R53, R17, R2 ;  /* 0x000000113535e224 */ /* 0x000fe200078e0202 */
[----:B------:R-:W-:Y:S04]  /*f4d0*/  BSSY B1, `(.L_x_346) ;  /* 0x0000006000017945 */ /* 0x000fe80003800000 */
[----:B------:R0:W-:Y:S01]  /*f4e0*/  @!P6 STG.E.U8 desc[UR36][R6.64+0x39], R53 ;  /* 0x000039350600e986 */ /* 0x0001e2000c101124 */
[----:B------:R-:W-:Y:S05]  /*f4f0*/  @P1 BRA `(.L_x_347) ;  /* 0x00000000000c1947 */ /* 0x000fea0003800000 */
[----:B------:R-:W0:Y:S02]  /*f500*/  LDG.E.U8 R16, desc[UR36][R154.64+0x38] ;  /* 0x000038249a107981 */ /* 0x000e24000c1e1100 */
[----:B0-----:R-:W-:-:S05]  /*f510*/  PRMT R3, R16, 0x8880, RZ ;  /* 0x0000888010037816 */ /* 0x001fca00000000ff */
[----:B------:R-:W-:-:S07]  /*f520*/  IMAD R2, R3, R18, RZ ;  /* 0x0000001203027224 */ /* 0x000fce00078e02ff */
.L_x_347:
[----:B------:R-:W-:Y:S05]  /*f530*/  BSYNC B1 ;  /* 0x0000000000017941 */ /* 0x000fea0003800000 */
.L_x_346:
        /* <DEDUP_REMOVED lines=12> */
.L_x_349:
[----:B------:R-:W-:Y:S05]  /*f600*/  BSYNC B1 ;  /* 0x0000000000017941 */ /* 0x000fea0003800000 */
.L_x_348:
[----:B------:R-:W-:Y:S01]  /*f610*/  @!P4 IMAD R55, R55, R17, R2 ;  /* 0x000000113737c224 */ /* 0x000fe200078e0202 */
[----:B------:R-:W-:Y:S04]  /*f620*/  BSSY B1, `(.L_x_350) ;  /* 0x0000006000017945 */ /* 0x000fe80003800000 */
[----:B------:R0:W-:Y:S01]  /*f630*/  @!P4 STG.E.U8 desc[UR36][R8.64+0x39], R55 ;  /* 0x000039370800c986 */ /* 0x0001e2000c101124 */
[----:B------:R-:W-:Y:S05]  /*f640*/  @P3 BRA `(.L_x_351) ;  /* 0x00000000000c3947 */ /* 0x000fea0003800000 */
[----:B------:R-:W0:Y:S02]  /*f650*/  LDG.E.U8 R16, desc[UR36][R14.64+0x40] ;  /* 0x000040240e107981 */ /* 0x000e24000c1e1100 */
[----:B0-----:R-:W-:-:S05]  /*f660*/  PRMT R3, R16, 0x8880, RZ ;  /* 0x0000888010037816 */ /* 0x001fca00000000ff */
[----:B------:R-:W-:-:S07]  /*f670*/  IMAD R2, R3, R18, RZ ;  /* 0x0000001203027224 */ /* 0x000fce00078e02ff */
.L_x_351:
[----:B------:R-:W-:Y:S05]  /*f680*/  BSYNC B1 ;  /* 0x0000000000017941 */ /* 0x000fea0003800000 */
.L_x_350:
[----:B0-----:R-:W-:Y:S01]  /*f690*/  @!P3 IMAD R3, R56, R17, R2 ;  /* 0x000000113803b224 */ /* 0x001fe200078e0202 */
[----:B------:R-:W-:Y:S04]  /*f6a0*/  BSSY B1, `(.L_x_352) ;  /* 0x0000006000017945 */ /* 0x000fe80003800000 */
[----:B------:R0:W-:Y:S01]  /*f6b0*/  @!P3 STG.E.U8 desc[UR36][R6.64+0x40], R3 ;  /* 0x000040030600b986 */ /* 0x0001e2000c101124 */
[----:B------:R-:W-:Y:S05]  /*f6c0*/  @P5 BRA `(.L_x_353) ;  /* 0x00000000000c5947 */ /* 0x000fea0003800000 */
[----:B------:R-:W0:Y:S02]  /*f6d0*/  LDG.E.U8 R16, desc[UR36][R14.64+0x41] ;  /* 0x000041240e107981 */ /* 0x000e24000c1e1100 */
[----:B0-----:R-:W-:-:S05]  /*f6e0*/  PRMT R3, R16, 0x8880, RZ ;  /* 0x0000888010037816 */ /* 0x001fca00000000ff */
[----:B------:R-:W-:-:S07]  /*f6f0*/  IMAD R2, R3, R18, RZ ;  /* 0x0000001203027224 */ /* 0x000fce00078e02ff */
.L_x_353:
[----:B------:R-:W-:Y:S05]  /*f700*/  BSYNC B1 ;  /* 0x0000000000017941 */ /* 0x000fea0003800000 */
.L_x_352:
[----:B------:R-:W-:Y:S01]  /*f710*/  @!P5 IMAD R57, R57, R17, R2 ;  /* 0x000000113939d224 */ /* 0x000fe200078e0202 */
[----:B------:R-:W-:Y:S04]  /*f720*/  BSSY B1, `(.L_x_354) ;  /* 0x0000006000017945 */ /* 0x000fe80003800000 */
[----:B------:R0:W-:Y:S01]  /*f730*/  @!P5 STG.E.U8 desc[UR36][R6.64+0x41], R57 ;  /* 0x000041390600d986 */ /* 0x0001e2000c101124 */
[----:B------:R-:W-:Y:S05]  /*f740*/  @P6 BRA `(.L_x_355) ;  /* 0x00000000000c6947 */ /* 0x000fea0003800000 */
[----:B------:R-:W0:Y:S02]  /*f750*/  LDG.E.U8 R16, desc[UR36][R154.64+0x40] ;  /* 0x000040249a107981 */ /* 0x000e24000c1e1100 */
[----:B0-----:R-:W-:-:S05]  /*f760*/  PRMT R3, R16, 0x8880, RZ ;  /* 0x0000888010037816 */ /* 0x001fca00000000ff */
[----:B------:R-:W-:-:S07]  /*f770*/  IMAD R2, R3, R18, RZ ;  /* 0x0000001203027224 */ /* 0x000fce00078e02ff */
.L_x_355:
[----:B------:R-:W-:Y:S05]  /*f780*/  BSYNC B1 ;  /* 0x0000000000017941 */ /* 0x000fea0003800000 */
.L_x_354:
[----:B0-----:R-:W-:Y:S01]  /*f790*/  @!P6 IMAD R3, R58, R17, R2 ;  /* 0x000000113a03e224 */ /* 0x001fe200078e0202 */
[----:B------:R-:W-:Y:S04]  /*f7a0*/  BSSY B1, `(.L_x_356) ;  /* 0x0000006000017945 */ /* 0x000fe80003800000 */
[----:B------:R0:W-:Y:S01]  /*f7b0*/  @!P6 STG.E.U8 desc[UR36][R8.64+0x40], R3 ;  /* 0x000040030800e986 */ /* 0x0001e2000c101124 */
[----:B------:R-:W-:Y:S05]  /*f7c0*/  @P1 BRA `(.L_x_357) ;  /* 0x00000000000c1947 */ /* 0x000fea0003800000 */
[----:B------:R-:W0:Y:S02]  /*f7d0*/  LDG.E.U8 R16, desc[UR36][R154.64+0x41] ;  /* 0x000041249a107981 */ /* 0x000e24000c1e1100 */
[----:B0-----:R-:W-:-:S05]  /*f7e0*/  PRMT R3, R16, 0x8880, RZ ;  /* 0x0000888010037816 */ /* 0x001fca00000000ff */
[----:B------:R-:W-:-:S07]  /*f7f0*/  IMAD R2, R3, R18, RZ ;  /* 0x0000001203027224 */ /* 0x000fce00078e02ff */
.L_x_357:
[----:B------:R-:W-:Y:S05]  /*f800*/  BSYNC B1 ;  /* 0x0000000000017941 */ /* 0x000fea0003800000 */
.L_x_356:
        /* <DEDUP_REMOVED lines=12> */
.L_x_359:
[----:B------:R-:W-:Y:S05]  /*f8d0*/  BSYNC B1 ;  /* 0x0000000000017941 */ /* 0x000fea0003800000 */
.L_x_358:
[----:B0-----:R-:W-:Y:S01]  /*f8e0*/  @!P4 IMAD R3, R60, R17, R2 ;  /* 0x000000113c03c224 */ /* 0x001fe200078e0202 */
[----:B------:R-:W-:Y:S04]  /*f8f0*/  BSSY B1, `(.L_x_360) ;  /* 0x0000006000017945 */ /* 0x000fe80003800000 */
[----:B------:R0:W-:Y:S01]  /*f900*/  @!P4 STG.E.U8 desc[UR36][R6.64+0x48], R3 ;  /* 0x000048030600c986 */ /* 0x0001e2000c101124 */
[----:B------:R-:W-:Y:S05]  /*f910*/  @P3 BRA `(.L_x_361) ;  /* 0x00000000000c3947 */ /* 0x000fea0003800000 */
[----:B------:R-:W0:Y:S02]  /*f920*/  LDG.E.U8 R16, desc[UR36][R14.64+0x49] ;  /* 0x000049240e107981 */ /* 0x000e24000c1e1100 */
[----:B0-----:R-:W-:-:S05]  /*f930*/  PRMT R3, R16, 0x8880, RZ ;  /* 0x0000888010037816 */ /* 0x001fca00000000ff */
[----:B------:R-:W-:-:S07]  /*f940*/  IMAD R2, R3, R18, RZ ;  /* 0x0000001203027224 */ /* 0x000fce00078e02ff */
.L_x_361:
[----:B------:R-:W-:Y:S05]  /*f950*/  BSYNC B1 ;  /* 0x0000000000017941 */ /* 0x000fea0003800000 */
.L_x_360:
[----:B------:R-:W-:Y:S01]  /*f960*/  @!P3 IMAD R61, R61, R17, R2 ;  /* 0x000000113d3db224 */ /* 0x000fe200078e0202 */
[----:B------:R-:W-:Y:S04]  /*f970*/  BSSY B1, `(.L_x_362) ;  /* 0x0000006000017945 */ /* 0x000fe80003800000 */
[----:B------:R0:W-:Y:S01]  /*f980*/  @!P3 STG.E.U8 desc[UR36][R6.64+0x49], R61 ;  /* 0x0000493d0600b986 */ /* 0x0001e2000c101124 */
[----:B------:R-:W-:Y:S05]  /*f990*/  @P5 BRA `(.L_x_363) ;  /* 0x00000000000c5947 */ /* 0x000fea0003800000 */
[----:B------:R-:W0:Y:S02]  /*f9a0*/  LDG.E.U8 R16, desc[UR36][R154.64+0x48] ;  /* 0x000048249a107981 */ /* 0x000e24000c1e1100 */
[----:B0-----:R-:W-:-:S05]  /*f9b0*/  PRMT R3, R16, 0x8880, RZ ;  /* 0x0000888010037816 */ /* 0x001fca00000000ff */
[----:B------:R-:W-:-:S07]  /*f9c0*/  IMAD R2, R3, R18, RZ ;  /* 0x0000001203027224 */ /* 0x000fce00078e02ff */
.L_x_363:
[----:B------:R-:W-:Y:S05]  /*f9d0*/  BSYNC B1 ;  /* 0x0000000000017941 */ /* 0x000fea0003800000 */
.L_x_362:
[----:B0-----:R-:W-:Y:S01]  /*f9e0*/  @!P5 IMAD R3, R62, R17, R2 ;  /* 0x000000113e03d224 */ /* 0x001fe200078e0202 */
[----:B------:R-:W-:Y:S04]  /*f9f0*/  BSSY B1, `(.L_x_364) ;  /* 0x0000006000017945 */ /* 0x000fe80003800000 */
[----:B------:R0:W-:Y:S01]  /*fa00*/  @!P5 STG.E.U8 desc[UR36][R8.64+0x48], R3 ;  /* 0x000048030800d986 */ /* 0x0001e2000c101124 */
[----:B------:R-:W-:Y:S05]  /*fa10*/  @P6 BRA `(.L_x_365) ;  /* 0x00000000000c6947 */ /* 0x000fea0003800000 */
[----:B------:R-:W0:Y:S02]  /*fa20*/  LDG.E.U8 R16, desc[UR36][R154.64+0x49] ;  /* 0x000049249a107981 */ /* 0x000e24000c1e1100 */
[----:B0-----:R-:W-:-:S05]  /*fa30*/  PRMT R3, R16, 0x8880, RZ ;  /* 0x0000888010037816 */ /* 0x001fca00000000ff */
[----:B------:R-:W-:-:S07]  /*fa40*/  IMAD R2, R3, R18, RZ ;  /* 0x0000001203027224 */ /* 0x000fce00078e02ff */
.L_x_365:
[----:B------:R-:W-:Y:S05]  /*fa50*/  BSYNC B1 ;  /* 0x0000000000017941 */ /* 0x000fea0003800000 */
.L_x_364:
[----:B------:R-:W-:Y:S01]  /*fa60*/  @!P6 IMAD R63, R63, R17, R2 ;  /* 0x000000113f3fe224 */ /* 0x000fe200078e0202 */
[----:B------:R-:W-:Y:S04]  /*fa70*/  BSSY B1, `(.L_x_366) ;  /* 0x0000006000017945 */ /* 0x000fe80003800000 */
[----:B------:R0:W-:Y:S01]  /*fa80*/  @!P6 STG.E.U8 desc[UR36][R8.64+0x49], R63 ;  /* 0x0000493f0800e986 */ /* 0x0001e2000c101124 */
[----:B------:R-:W-:Y:S05]  /*fa90*/  @P1 BRA `(.L_x_367) ;  /* 0x00000000000c1947 */ /* 0x000fea0003800000 */
[----:B------:R-:W0:Y:S02]  /*faa0*/  LDG.E.U8 R16, desc[UR36][R14.64+0x50] ;  /* 0x000050240e107981 */ /* 0x000e24000c1e1100 */
[----:B0-----:R-:W-:-:S05]  /*fab0*/  PRMT R3, R16, 0x8880, RZ ;  /* 0x0000888010037816 */ /* 0x001fca00000000ff */
[----:B------:R-:W-:-:S07]  /*fac0*/  IMAD R2, R3, R18, RZ ;  /* 0x0000001203027224 */ /* 0x000fce00078e02ff */
.L_x_367:
[----:B------:R-:W-:Y:S05]  /*fad0*/  BSYNC B1 ;  /* 0x0000000000017941 */ /* 0x000fea0003800000 */
.L_x_366:
        /* <DEDUP_REMOVED lines=12> */
.L_x_369:
[----:B------:R-:W-:Y:S05]  /*fba0*/  BSYNC B1 ;  /* 0x0000000000017941 */ /* 0x000fea0003800000 */
.L_x_368:
[----:B------:R-:W-:Y:S01]  /*fbb0*/  @!P4 IMAD R65, R65, R17, R2 ;  /* 0x000000114141c224 */ /* 0x000fe200078e0202 */
[----:B------:R-:W-:Y:S04]  /*fbc0*/  BSSY B1, `(.L_x_370) ;  /* 0x0000006000017945 */ /* 0x000fe80003800000 */
[----:B------:R0:W-:Y:S01]  /*fbd0*/  @!P4 STG.E.U8 desc[UR36][R6.64+0x51], R65 ;  /* 0x000051410600c986 */ /* 0x0001e2000c101124 */
[----:B------:R-:W-:Y:S05]  /*fbe0*/  @P3 BRA `(.L_x_371) ;  /* 0x00000000000c3947 */ /* 0x000fea0003800000 */
[----:B------:R-:W0:Y:S02]  /*fbf0*/  LDG.E.U8 R16, desc[UR36][R154.64+0x50] ;  /* 0x000050249a107981 */ /* 0x000e24000c1e1100 */
[----:B0-----:R-:W-:-:S05]  /*fc00*/  PRMT R3, R16, 0x8880, RZ ;  /* 0x0000888010037816 */ /* 0x001fca00000000ff */
[----:B------:R-:W-:-:S07]  /*fc10*/  IMAD R2, R3, R18, RZ ;  /* 0x0000001203027224 */ /* 0x000fce00078e02ff */
.L_x_371:
[----:B------:R-:W-:Y:S05]  /*fc20*/  BSYNC B1 ;  /* 0x0000000000017941 */ /* 0x000fea0003800000 */
.L_x_370:
[----:B0-----:R-:W-:Y:S01]  /*fc30*/  @!P3 IMAD R3, R66, R17, R2 ;  /* 0x000000114203b224 */ /* 0x001fe200078e0202 */
[----:B------:R-:W-:Y:S04]  /*fc40*/  BSSY B1, `(.L_x_372) ;  /* 0x0000006000017945 */ /* 0x000fe80003800000 */
[----:B------:R0:W-:Y:S01]  /*fc50*/  @!P3 STG.E.U8 desc[UR36][R8.64+0x50], R3 ;  /* 0x000050030800b986 */ /* 0x0001e2000c101124 */
[----:B------:R-:W-:Y:S05]  /*fc60*/  @P5 BRA `(.L_x_373) ;  /* 0x00000000000c5947 */ /* 0x000fea0003800000 */
[----:B------:R-:W0:Y:S02]  /*fc70*/  LDG.E.U8 R16, desc[UR36][R154.64+0x51] ;  /* 0x000051249a107981 */ /* 0x000e24000c1e1100 */
[----:B0-----:R-:W-:-:S05]  /*fc80*/  PRMT R3, R16, 0x8880, RZ ;  /* 0x0000888010037816 */ /* 0x001fca00000000ff */
[----:B------:R-:W-:-:S07]  /*fc90*/  IMAD R2, R3, R18, RZ ;  /* 0x0000001203027224 */ /* 0x000fce00078e02ff */
.L_x_373:
[----:B------:R-:W-:Y:S05]  /*fca0*/  BSYNC B1 ;  /* 0x0000000000017941 */ /* 0x000fea0003800000 */
.L_x_372:
[----:B------:R-:W-:Y:S01]  /*fcb0*/  @!P5 IMAD R67, R67, R17, R2 ;  /* 0x000000114343d224 */ /* 0x000fe200078e0202 */
[----:B------:R-:W-:Y:S04]  /*fcc0*/  BSSY B1, `(.L_x_374) ;  /* 0x0000006000017945 */ /* 0x000fe80003800000 */
[----:B------:R0:W-:Y:S01]  /*fcd0*/  @!P5 STG.E.U8 desc[UR36][R8.64+0x51], R67 ;  /* 0x000051430800d986 */ /* 0x0001e2000c101124 */
[----:B------:R-:W-:Y:S05]  /*fce0*/  @P6 BRA `(.L_x_375) ;  /* 0x00000000000c6947 */ /* 0x000fea0003800000 */
[----:B------:R-:W0:Y:S02]  /*fcf0*/  LDG.E.U8 R16, desc[UR36][R14.64+0x58] ;  /* 0x000058240e107981 */ /* 0x000e24000c1e1100 */
[----:B0-----:R-:W-:-:S05]  /*fd00*/  PRMT R3, R16, 0x8880, RZ ;  /* 0x0000888010037816 */ /* 0x001fca00000000ff */
[----:B------:R-:W-:-:S07]  /*fd10*/  IMAD R2, R3, R18, RZ ;  /* 0x0000001203027224 */ /* 0x000fce00078e02ff */
.L_x_375:
[----:B------:R-:W-:Y:S05]  /*fd20*/  BSYNC B1 ;  /* 0x0000000000017941 */ /* 0x000fea0003800000 */
.L_x_374:
[----:B0-----:R-:W-:Y:S01]  /*fd30*/  @!P6 IMAD R3, R68, R17, R2 ;  /* 0x000000114403e224 */ /* 0x001fe200078e0202 */
[----:B------:R-:W-:Y:S04]  /*fd40*/  BSSY B1, `(.L_x_376) ;  /* 0x0000006000017945 */ /* 0x000fe80003800000 */
[----:B------:R0:W-:Y:S01]  /*fd50*/  @!P6 STG.E.U8 desc[UR36][R6.64+0x58], R3 ;  /* 0x000058030600e986 */ /* 0x0001e2000c101124 */
[----:B------:R-:W-:Y:S05]  /*fd60*/  @P1 BRA `(.L_x_377) ;  /* 0x00000000000c1947 */ /* 0x000fea0003800000 */
[----:B------:R-:W0:Y:S02]  /*fd70*/  LDG.E.U8 R16, desc[UR36][R14.64+0x59] ;  /* 0x000059240e107981 */ /* 0x000e24000c1e1100 */
[----:B0-----:R-:W-:-:S05]  /*fd80*/  PRMT R3, R16, 0x8880, RZ ;  /* 0x0000888010037816 */ /* 0x001fca00000000ff */
[----:B------:R-:W-:-:S07]  /*fd90*/  IMAD R2, R3, R18, RZ ;  /* 0x0000001203027224 */ /* 0x000fce00078e02ff */
.L_x_377:
[----:B------:R-:W-:Y:S05]  /*fda0*/  BSYNC B1 ;  /* 0x0000000000017941 */ /* 0x000fea0003800000 */
.L_x_376:
        /* <DEDUP_REMOVED lines=12> */
.L_x_379:
[----:B------:R-:W-:Y:S05]  /*fe70*/  BSYNC B1 ;  /* 0x0000000000017941 */ /* 0x000fea0003800000 */
.L_x_378:
[----:B0-----:R-:W-:Y:S01]  /*fe80*/  @!P4 IMAD R3, R70, R17, R2 ;  /* 0x000000114603c224 */ /* 0x001fe200078e0202 */
[----:B------:R-:W-:Y:S04]  /*fe90*/  BSSY B1, `(.L_x_380) ;  /* 0x0000006000017945 */ /* 0x000fe80003800000 */
[----:B------:R0:W-:Y:S01]  /*fea0*/  @!P4 STG.E.U8 desc[UR36][R8.64+0x58], R3 ;  /* 0x000058030800c986 */ /* 0x0001e2000c101124 */
[----:B------:R-:W-:Y:S05]  /*feb0*/  @P3 BRA `(.L_x_381) ;  /* 0x00000000000c3947 */ /* 0x000fea0003800000 */
[----:B------:R-:W0:Y:S02]  /*fec0*/  LDG.E.U8 R16, desc[UR36][R154.64+0x59] ;  /* 0x000059249a107981 */ /* 0x000e24000c1e1100 */
[----:B0-----:R-:W-:-:S05]  /*fed0*/  PRMT R3, R16, 0x8880, RZ ;  /* 0x0000888010037816 */ /* 0x001fca00000000ff */
[----:B------:R-:W-:-:S07]  /*fee0*/  IMAD R2, R3, R18, RZ ;  /* 0x0000001203027224 */ /* 0x000fce00078e02ff */
.L_x_381:
[----:B------:R-:W-:Y:S05]  /*fef0*/  BSYNC B1 ;  /* 0x0000000000017941 */ /* 0x000fea0003800000 */
.L_x_380:
[----:B------:R-:W-:Y:S01]  /*ff00*/  @!P3 IMAD R71, R71, R17, R2 ;  /* 0x000000114747b224 */ /* 0x000fe200078e0202 */
[----:B------:R-:W-:Y:S04]  /*ff10*/  BSSY B1, `(.L_x_382) ;  /* 0x0000006000017945 */ /* 0x000fe80003800000 */
[----:B------:R0:W-:Y:S01]  /*ff20*/  @!P3 STG.E.U8 desc[UR36][R8.64+0x59], R71 ;  /* 0x000059470800b986 */ /* 0x0001e2000c101124 */
[----:B------:R-:W-:Y:S05]  /*ff30*/  @P5 BRA `(.L_x_383) ;  /* 0x00000000000c5947 */ /* 0x000fea0003800000 */
[----:B------:R-:W0:Y:S02]  /*ff40*/  LDG.E.U8 R16, desc[UR36][R14.64+0x60] ;  /* 0x000060240e107981 */ /* 0x000e24000c1e1100 */
[----:B0-----:R-:W-:-:S05]  /*ff50*/  PRMT R3, R16, 0x8880, RZ ;  /* 0x0000888010037816 */ /* 0x001fca00000000ff */
[----:B------:R-:W-:-:S07]  /*ff60*/  IMAD R2, R3, R18, RZ ;  /* 0x0000001203027224 */ /* 0x000fce00078e02ff */
.L_x_383:
[----:B------:R-:W-:Y:S05]  /*ff70*/  BSYNC B1 ;  /* 0x0000000000017941 */ /* 0x000fea0003800000 */
.L_x_382:
[----:B0-----:R-:W-:Y:S01]  /*ff80*/  @!P5 IMAD R3, R72, R17, R2 ;  /* 0x000000114803d224 */ /* 0x001fe200078e0202 */
[----:B------:R-:W-:Y:S04]  /*ff90*/  BSSY B1, `(.L_x_384) ;  /* 0x0000006000017945 */ /* 0x000fe80003800000 */
[----:B------:R0:W-:Y:S01]  /*ffa0*/  @!P5 STG.E.U8 desc[UR36][R6.64+0x60], R3 ;  /* 0x000060030600d986 */ /* 0x0001e2000c101124 */
[----:B------:R-:W-:Y:S05]  /*ffb0*/  @P6 BRA `(.L_x_385) ;  /* 0x00000000000c6947 */ /* 0x000fea0003800000 */
[----:B------:R-:W0:Y:S02]  /*ffc0*/  LDG.E.U8 R16, desc[UR36][R14.64+0x61] ;  /* 0x000061240e107981 */ /* 0x000e24000c1e1100 */
[----:B0-----:R-:W-:-:S05]  /*ffd0*/  PRMT R3, R16, 0x8880, RZ ;  /* 0x0000888010037816 */ /* 0x001fca00000000ff */
[----:B------:R-:W-:-:S07]  /*ffe0*/  IMAD R2, R3, R18, RZ ;  /* 0x0000001203027224 */ /* 0x000fce00078e02ff */
.L_x_385:
[----:B------:R-:W-:Y:S05]  /*fff0*/  BSYNC B1 ;  /* 0x0000000000017941 */ /* 0x000fea0003800000 */
.L_x_384:
[----:B------:R-:W-:Y:S01]  /*10000*/  @!P6 IMAD R73, R73, R17, R2 ;  /* 0x000000114949e224 */ /* 0x000fe200078e0202 */
[----:B------:R-:W-:Y:S04]  /*10010*/  BSSY B1, `(.L_x_386) ;  /* 0x0000006000017945 */ /* 0x000fe80003800000 */
[----:B------:R0:W-:Y:S01]  /*10020*/  @!P6 STG.E.U8 desc[UR36][R6.64+0x61], R73 ;  /* 0x000061490600e986 */ /* 0x0001e2000c101124 */
[----:B------:R-:W-:Y:S05]  /*10030*/  @P1 BRA `(.L_x_387) ;  /* 0x00000000000c1947 */ /* 0x000fea0003800000 */
[----:B------:R-:W0:Y:S02]  /*10040*/  LDG.E.U8 R16, desc[UR36][R154.64+0x60] ;  /* 0x000060249a107981 */ /* 0x000e24000c1e1100 */
[----:B0-----:R-:W-:-:S05]  /*10050*/  PRMT R3, R16, 0x8880, RZ ;  /* 0x0000888010037816 */ /* 0x001fca00000000ff */
[----:B------:R-:W-:-:S07]  /*10060*/  IMAD R2, R3, R18, RZ ;  /* 0x0000001203027224 */ /* 0x000fce00078e02ff */
.L_x_387:
[----:B------:R-:W-:Y:S05]  /*10070*/  BSYNC B1 ;  /* 0x0000000000017941 */ /* 0x000fea0003800000 */
.L_x_386:
        /* <DEDUP_REMOVED lines=12> */
.L_x_389:
[----:B------:R-:W-:Y:S05]  /*10140*/  BSYNC B1 ;  /* 0x0000000000017941 */ /* 0x000fea0003800000 */
.L_x_388:
[----:B------:R-:W-:Y:S01]  /*10150*/  @!P4 IMAD R75, R75, R17, R2 ;  /* 0x000000114b4bc224 */ /* 0x000fe200078e0202 */
[----:B------:R-:W-:Y:S04]  /*10160*/  BSSY B1, `(.L_x_390) ;  /* 0x0000006000017945 */ /* 0x000fe80003800000 */
[----:B------:R0:W-:Y:S01]  /*10170*/  @!P4 STG.E.U8 desc[UR36][R8.64+0x61], R75 ;  /* 0x0000614b0800c986 */ /* 0x0001e2000c101124 */
[----:B------:R-:W-:Y:S05]  /*10180*/  @P3 BRA `(.L_x_391) ;  /* 0x00000000000c3947 */ /* 0x000fea0003800000 */
[----:B------:R-:W0:Y:S02]  /*10190*/  LDG.E.U8 R16, desc[UR36][R14.64+0x68] ;  /* 0x000068240e107981 */ /* 0x000e24000c1e1100 */
[----:B0-----:R-:W-:-:S05]  /*101a0*/  PRMT R3, R16, 0x8880, RZ ;  /* 0x0000888010037816 */ /* 0x001fca00000000ff */
[----:B------:R-:W-:-:S07]  /*101b0*/  IMAD R2, R3, R18, RZ ;  /* 0x0000001203027224 */ /* 0x000fce00078e02ff */
.L_x_391:
[----:B------:R-:W-:Y:S05]  /*101c0*/  BSYNC B1 ;  /* 0x0000000000017941 */ /* 0x000fea0003800000 */
.L_x_390:
[----:B0-----:R-:W-:Y:S01]  /*101d0*/  @!P3 IMAD R3, R76, R17, R2 ;  /* 0x000000114c03b224 */ /* 0x001fe200078e0202 */
[----:B------:R-:W-:Y:S04]  /*101e0*/  BSSY B1, `(.L_x_392) ;  /* 0x0000006000017945 */ /* 0x000fe80003800000 */
[----:B------:R0:W-:Y:S01]  /*101f0*/  @!P3 STG.E.U8 desc[UR36][R6.64+0x68], R3 ;  /* 0x000068030600b986 */ /* 0x0001e2000c101124 */
[----:B------:R-:W-:Y:S05]  /*10200*/  @P5 BRA `(.L_x_393) ;  /* 0x00000000000c5947 */ /* 0x000fea0003800000 */
[----:B------:R-:W0:Y:S02]  /*10210*/  LDG.E.U8 R16, desc[UR36][R14.64+0x69] ;  /* 0x000069240e107981 */ /* 0x000e24000c1e1100 */
[----:B0-----:R-:W-:-:S05]  /*10220*/  PRMT R3, R16, 0x8880, RZ ;  /* 0x0000888010037816 */ /* 0x001fca00000000ff */
[----:B------:R-:W-:-:S07]  /*10230*/  IMAD R2, R3, R18, RZ ;  /* 0x0000001203027224 */ /* 0x000fce00078e02ff */
.L_x_393:
[----:B------:R-:W-:Y:S05]  /*10240*/  BSYNC B1 ;  /* 0x0000000000017941 */ /* 0x000fea0003800000 */
.L_x_392:
[----:B------:R-:W-:Y:S01]  /*10250*/  @!P5 IMAD R77, R77, R17, R2 ;  /* 0x000000114d4dd224 */ /* 0x000fe200078e0202 */
[----:B------:R-:W-:Y:S04]  /*10260*/  BSSY B1, `(.L_x_394) ;  /* 0x0000006000017945 */ /* 0x000fe80003800000 */
[----:B------:R0:W-:Y:S01]  /*10270*/  @!P5 STG.E.U8 desc[UR36][R6.64+0x69], R77 ;  /* 0x0000694d0600d986 */ /* 0x0001e2000c101124 */
[----:B------:R-:W-:Y:S05]  /*10280*/  @P6 BRA `(.L_x_395) ;  /* 0x00000000000c6947 */ /* 0x000fea0003800000 */
[----:B------:R-:W0:Y:S02]  /*10290*/  LDG.E.U8 R16, desc[UR36][R154.64+0x68] ;  /* 0x000068249a107981 */ /* 0x000e24000c1e1100 */
[----:B0-----:R-:W-:-:S05]  /*102a0*/  PRMT R3, R16, 0x8880, RZ ;  /* 0x0000888010037816 */ /* 0x001fca00000000ff */
[----:B------:R-:W-:-:S07]  /*102b0*/  IMAD R2, R3, R18, RZ ;  /* 0x0000001203027224 */ /* 0x000fce00078e02ff */
.L_x_395:
[----:B------:R-:W-:Y:S05]  /*102c0*/  BSYNC B1 ;  /* 0x0000000000017941 */ /* 0x000fea0003800000 */
.L_x_394:
[----:B0-----:R-:W-:Y:S01]  /*102d0*/  @!P6 IMAD R3, R78, R17, R2 ;  /* 0x000000114e03e224 */ /* 0x001fe200078e0202 */
[----:B------:R-:W-:Y:S04]  /*102e0*/  BSSY B1, `(.L_x_396) ;  /* 0x0000006000017945 */ /* 0x000fe80003800000 */
[----:B------:R0:W-:Y:S01]  /*102f0*/  @!P6 STG.E.U8 desc[UR36][R8.64+0x68], R3 ;  /* 0x000068030800e986 */ /* 0x0001e2000c101124 */
[----:B------:R-:W-:Y:S05]  /*10300*/  @P1 BRA `(.L_x_397) ;  /* 0x00000000000c1947 */ /* 0x000fea0003800000 */
[----:B------:R-:W0:Y:S02]  /*10310*/  LDG.E.U8 R16, desc[UR36][R154.64+0x69] ;  /* 0x000069249a107981 */ /* 0x000e24000c1e1100 */
[----:B0-----:R-:W-:-:S05]  /*10320*/  PRMT R3, R16, 0x8880, RZ ;  /* 0x0000888010037816 */ /* 0x001fca00000000ff */
[----:B------:R-:W-:-:S07]  /*10330*/  IMAD R2, R3, R18, RZ ;  /* 0x0000001203027224 */ /* 0x000fce00078e02ff */
.L_x_397:
[----:B------:R-:W-:Y:S05]  /*10340*/  BSYNC B1 ;  /* 0x0000000000017941 */ /* 0x000fea0003800000 */
.L_x_396:
        /* <DEDUP_REMOVED lines=12> */
.L_x_399:
[----:B------:R-:W-:Y:S05]  /*10410*/  BSYNC B1 ;  /* 0x0000000000017941 */ /* 0x000fea0003800000 */
.L_x_398:
[----:B0-----:R-:W-:Y:S01]  /*10420*/  @!P4 IMAD R3, R80, R17, R2 ;  /* 0x000000115003c224 */ /* 0x001fe200078e0202 */
[----:B------:R-:W-:Y:S04]  /*10430*/  BSSY B1, `(.L_x_400) ;  /* 0x0000006000017945 */ /* 0x000fe80003800000 */
[----:B------:R0:W-:Y:S01]  /*10440*/  @!P4 STG.E.U8 desc[UR36][R6.64+0x70], R3 ;  /* 0x000070030600c986 */ /* 0x0001e2000c101124 */
[----:B------:R-:W-:Y:S05]  /*10450*/  @P3 BRA `(.L_x_401) ;  /* 0x00000000000c3947 */ /* 0x000fea0003800000 */
[----:B------:R-:W0:Y:S02]  /*10460*/  LDG.E.U8 R16, desc[UR36][R14.64+0x71] ;  /* 0x000071240e107981 */ /* 0x000e24000c1e1100 */
[----:B0-----:R-:W-:-:S05]  /*10470*/  PRMT R3, R16, 0x8880, RZ ;  /* 0x0000888010037816 */ /* 0x001fca00000000ff */
[----:B------:R-:W-:-:S07]  /*10480*/  IMAD R2, R3, R18, RZ ;  /* 0x0000001203027224 */ /* 0x000fce00078e02ff */
.L_x_401:
[----:B------:R-:W-:Y:S05]  /*10490*/  BSYNC B1 ;  /* 0x0000000000017941 */ /* 0x000fea0003800000 */
.L_x_400:
[----:B------:R-:W-:Y:S01]  /*104a0*/  @!P3 IMAD R81, R81, R17, R2 ;  /* 0x000000115151b224 */ /* 0x000fe200078e0202 */
[----:B------:R-:W-:Y:S04]  /*104b0*/  BSSY B1, `(.L_x_402) ;  /* 0x0000006000017945 */ /* 0x000fe80003800000 */
[----:B------:R0:W-:Y:S01]  /*104c0*/  @!P3 STG.E.U8 desc[UR36][R6.64+0x71], R81 ;  /* 0x000071510600b986 */ /* 0x0001e2000c101124 */
[----:B------:R-:W-:Y:S05]  /*104d0*/  @P5 BRA `(.L_x_403) ;  /* 0x00000000000c5947 */ /* 0x000fea0003800000 */
[----:B------:R-:W0:Y:S02]  /*104e0*/  LDG.E.U8 R16, desc[UR36][R154.64+0x70] ;  /* 0x000070249a107981 */ /* 0x000e24000c1e1100 */
[----:B0-----:R-:W-:-:S05]  /*104f0*/  PRMT R3, R16, 0x8880, RZ ;  /* 0x0000888010037816 */ /* 0x001fca00000000ff */
[----:B------:R-:W-:-:S07]  /*10500*/  IMAD R2, R3, R18, RZ ;  /* 0x0000001203027224 */ /* 0x000fce00078e02ff */
.L_x_403:
[----:B------:R-:W-:Y:S05]  /*10510*/  BSYNC B1 ;  /* 0x0000000000017941 */ /* 0x000fea0003800000 */
.L_x_402:
[----:B0-----:R-:W-:Y:S01]  /*10520*/  @!P5 IMAD R3, R82, R17, R2 ;  /* 0x000000115203d224 */ /* 0x001fe200078e0202 */
[----:B------:R-:W-:Y:S04]  /*10530*/  BSSY B1, `(.L_x_404) ;  /* 0x0000006000017945 */ /* 0x000fe80003800000 */
[----:B------:R0:W-:Y:S01]  /*10540*/  @!P5 STG.E.U8 desc[UR36][R8.64+0x70], R3 ;  /* 0x000070030800d986 */ /* 0x0001e2000c101124 */
[----:B------:R-:W-:Y:S05]  /*10550*/  @P6 BRA `(.L_x_405) ;  /* 0x00000000000c6947 */ /* 0x000fea0003800000 */
[----:B------:R-:W0:Y:S02]  /*10560*/  LDG.E.U8 R16, desc[UR36][R154.64+0x71] ;  /* 0x000071249a107981 */ /* 0x000e24000c1e1100 */
[----:B0-----:R-:W-:-:S05]  /*10570*/  PRMT R3, R16, 0x8880, RZ ;  /* 0x0000888010037816 */ /* 0x001fca00000000ff */
[----:B------:R-:W-:-:S07]  /*10580*/  IMAD R2, R3, R18, RZ ;  /* 0x0000001203027224 */ /* 0x000fce00078e02ff */
.L_x_405:
[----:B------:R-:W-:Y:S05]  /*10590*/  BSYNC B1 ;  /* 0x0000000000017941 */ /* 0x000fea0003800000 */
.L_x_404:
[----:B------:R-:W-:Y:S01]  /*105a0*/  @!P6 IMAD R83, R83, R17, R2 ;  /* 0x000000115353e224 */ /* 0x000fe200078e0202 */
[----:B------:R-:W-:Y:S04]  /*105b0*/  BSSY B1, `(.L_x_406) ;  /* 0x0000006000017945 */ /* 0x000fe80003800000 */
[----:B------:R0:W-:Y:S01]  /*105c0*/  @!P6 STG.E.U8 desc[UR36][R8.64+0x71], R83 ;  /* 0x000071530800e986 */ /* 0x0001e2000c101124 */
[----:B------:R-:W-:Y:S05]  /*105d0*/  @P1 BRA `(.L_x_407) ;  /* 0x00000000000c1947 */ /* 0x000fea0003800000 */
[----:B------:R-:W0:Y:S02]  /*105e0*/  LDG.E.U8 R16, desc[UR36][R14.64+0x78] ;  /* 0x000078240e107981 */ /* 0x000e24000c1e1100 */
[----:B0-----:R-:W-:-:S05]  /*105f0*/  PRMT R3, R16, 0x8880, RZ ;  /* 0x0000888010037816 */ /* 0x001fca00000000ff */
[----:B------:R-:W-:-:S07]  /*10600*/  IMAD R2, R3, R18, RZ ;  /* 0x0000001203027224 */ /* 0x000fce00078e02ff */
.L_x_407:
[----:B------:R-:W-:Y:S05]  /*10610*/  BSYNC B1 ;  /* 0x0000000000017941 */ /* 0x000fea0003800000 */
.L_x_406:
        /* <DEDUP_REMOVED lines=12> */
.L_x_409:
[----:B------:R-:W-:Y:S05]  /*106e0*/  BSYNC B1 ;  /* 0x0000000000017941 */ /* 0x000fea0003800000 */
.L_x_408:
[----:B------:R-:W-:Y:S01]  /*106f0*/  @!P4 IMAD R85, R85, R17, R2 ;  /* 0x000000115555c224 */ /* 0x000fe200078e0202 */
[----:B------:R-:W-:Y:S04]  /*10700*/  BSSY B1, `(.L_x_410) ;  /* 0x0000006000017945 */ /* 0x000fe80003800000 */
[----:B------:R0:W-:Y:S01]  /*10710*/  @!P4 STG.E.U8 desc[UR36][R6.64+0x79], R85 ;  /* 0x000079550600c986 */ /* 0x0001e2000c101124 */
[----:B------:R-:W-:Y:S05]  /*10720*/  @P3 BRA `(.L_x_411) ;  /* 0x00000000000c3947 */ /* 0x000fea0003800000 */
[----:B------:R-:W0:Y:S02]  /*10730*/  LDG.E.U8 R16, desc[UR36][R154.64+0x78] ;  /* 0x000078249a107981 */ /* 0x000e24000c1e1100 */
[----:B0-----:R-:W-:-:S05]  /*10740*/  PRMT R3, R16, 0x8880, RZ ;  /* 0x0000888010037816 */ /* 0x001fca00000000ff */
[----:B------:R-:W-:-:S07]  /*10750*/  IMAD R2, R3, R18, RZ ;  /* 0x0000001203027224 */ /* 0x000fce00078e02ff */
.L_x_411:
[----:B------:R-:W-:Y:S05]  /*10760*/  BSYNC B1 ;  /* 0x0000000000017941 */ /* 0x000fea0003800000 */
.L_x_410:
[----:B0-----:R-:W-:Y:S01]  /*10770*/  @!P3 IMAD R3, R86, R17, R2 ;  /* 0x000000115603b224 */ /* 0x001fe200078e0202 */
[----:B------:R-:W-:Y:S04]  /*10780*/  BSSY B1, `(.L_x_412) ;  /* 0x0000006000017945 */ /* 0x000fe80003800000 */
[----:B------:R0:W-:Y:S01]  /*10790*/  @!P3 STG.E.U8 desc[UR36][R8.64+0x78], R3 ;  /* 0x000078030800b986 */ /* 0x0001e2000c101124 */
[----:B------:R-:W-:Y:S05]  /*107a0*/  @P5 BRA `(.L_x_413) ;  /* 0x00000000000c5947 */ /* 0x000fea0003800000 */
[----:B------:R-:W0:Y:S02]  /*107b0*/  LDG.E.U8 R16, desc[UR36][R154.64+0x79] ;  /* 0x000079249a107981 */ /* 0x000e24000c1e1100 */
[----:B0-----:R-:W-:-:S05]  /*107c0*/  PRMT R3, R16, 0x8880, RZ ;  /* 0x0000888010037816 */ /* 0x001fca00000000ff */
[----:B------:R-:W-:-:S07]  /*107d0*/  IMAD R2, R3, R18, RZ ;  /* 0x0000001203027224 */ /* 0x000fce00078e02ff */
.L_x_413:
[----:B------:R-:W-:Y:S05]  /*107e0*/  BSYNC B1 ;  /* 0x0000000000017941 */ /* 0x000fea0003800000 */
.L_x_412:
[----:B------:R-:W-:Y:S01]  /*107f0*/  @!P5 IMAD R87, R87, R17, R2 ;  /* 0x000000115757d224 */ /* 0x000fe200078e0202 */
[----:B------:R-:W-:Y:S04]  /*10800*/  BSSY B1, `(.L_x_414) ;  /* 0x0000006000017945 */ /* 0x000fe80003800000 */
[----:B------:R0:W-:Y:S01]  /*10810*/  @!P5 STG.E.U8 desc[UR36][R8.64+0x79], R87 ;  /* 0x000079570800d986 */ /* 0x0001e2000c101124 */
[----:B------:R-:W-:Y:S05]  /*10820*/  @P6 BRA `(.L_x_415) ;  /* 0x00000000000c6947 */ /* 0x000fea0003800000 */
[----:B------:R-:W0:Y:S02]  /*10830*/  LDG.E.U8 R16, desc[UR36][R14.64+0x80] ;  /* 0x000080240e107981 */ /* 0x000e24000c1e1100 */
[----:B0-----:R-:W-:-:S05]  /*10840*/  PRMT R3, R16, 0x8880, RZ ;  /* 0x0000888010037816 */ /* 0x001fca00000000ff */
[----:B------:R-:W-:-:S07]  /*10850*/  IMAD R2, R3, R18, RZ ;  /* 0x0000001203027224 */ /* 0x000fce00078e02ff */
.L_x_415:
[----:B------:R-:W-:Y:S05]  /*10860*/  BSYNC B1 ;  /* 0x0000000000017941 */ /* 0x000fea0003800000 */
.L_x_414:
[----:B0-----:R-:W-:Y:S01]  /*10870*/  @!P6 IMAD R3, R88, R17, R2 ;  /* 0x000000115803e224 */ /* 0x001fe200078e0202 */
[----:B------:R-:W-:Y:S04]  /*10880*/  BSSY B1, `(.L_x_416) ;  /* 0x0000006000017945 */ /* 0x000fe80003800000 */
[----:B------:R0:W-:Y:S01]  /*10890*/  @!P6 STG.E.U8 desc[UR36][R6.64+0x80], R3 ;  /* 0x000080030600e986 */ /* 0x0001e2000c101124 */
[----:B------:R-:W-:Y:S05]  /*108a0*/  @P1 BRA `(.L_x_417) ;  /* 0x00000000000c1947 */ /* 0x000fea0003800000 */
[----:B------:R-:W0:Y:S02]  /*108b0*/  LDG.E.U8 R16, desc[UR36][R14.64+0x81] ;  /* 0x000081240e107981 */ /* 0x000e24000c1e1100 */
[----:B0-----:R-:W-:-:S05]  /*108c0*/  PRMT R3, R16, 0x8880, RZ ;  /* 0x0000888010037816 */ /* 0x001fca00000000ff */
[----:B------:R-:W-:-:S07]  /*108d0*/  IMAD R2, R3, R18, RZ ;  /* 0x0000001203027224 */ /* 0x000fce00078e02ff */
.L_x_417:
[----:B------:R-:W-:Y:S05]  /*108e0*/  BSYNC B1 ;  /* 0x0000000000017941 */ /* 0x000fea0003800000 */
.L_x_416:
        /* <DEDUP_REMOVED lines=12> */
.L_x_419:
[----:B------:R-:W-:Y:S05]  /*109b0*/  BSYNC B1 ;  /* 0x0000000000017941 */ /* 0x000fea0003800000 */
.L_x_418:
[----:B0-----:R-:W-:Y:S01]  /*109c0*/  @!P4 IMAD R3, R90, R17, R2 ;  /* 0x000000115a03c224 */ /* 0x001fe200078e0202 */
[----:B------:R-:W-:Y:S04]  /*109d0*/  BSSY B1, `(.L_x_420) ;  /* 0x0000006000017945 */ /* 0x000fe80003800000 */
[----:B------:R0:W-:Y:S01]  /*109e0*/  @!P4 STG.E.U8 desc[UR36][R8.64+0x80], R3 ;  /* 0x000080030800c986 */ /* 0x0001e2000c101124 */
[----:B------:R-:W-:Y:S05]  /*109f0*/  @P3 BRA `(.L_x_421) ;  /* 0x00000000000c3947 */ /* 0x000fea0003800000 */
[----:B------:R-:W0:Y:S02]  /*10a00*/  LDG.E.U8 R16, desc[UR36][R154.64+0x81] ;  /* 0x000081249a107981 */ /* 0x000e24000c1e1100 */
[----:B0-----:R-:W-:-:S05]  /*10a10*/  PRMT R3, R16, 0x8880, RZ ;  /* 0x0000888010037816 */ /* 0x001fca00000000ff */
[----:B------:R-:W-:-:S07]  /*10a20*/  IMAD R2, R3, R18, RZ ;  /* 0x0000001203027224 */ /* 0x000fce00078e02ff */
.L_x_421:
[----:B------:R-:W-:Y:S05]  /*10a30*/  BSYNC B1 ;  /* 0x0000000000017941 */ /* 0x000fea0003800000 */
.L_x_420:
[----:B------:R-:W-:Y:S01]  /*10a40*/  @!P3 IMAD R91, R91, R17, R2 ;  /* 0x000000115b5bb224 */ /* 0x000fe200078e0202 */
[----:B------:R-:W-:Y:S04]  /*10a50*/  BSSY B1, `(.L_x_422) ;  /* 0x0000006000017945 */ /* 0x000fe80003800000 */
[----:B------:R0:W-:Y:S01]  /*10a60*/  @!P3 STG.E.U8 desc[UR36][R8.64+0x81], R91 ;  /* 0x0000815b0800b986 */ /* 0x0001e2000c101124 */
[----:B------:R-:W-:Y:S05]  /*10a70*/  @P5 BRA `(.L_x_423) ;  /* 0x00000000000c5947 */ /* 0x000fea0003800000 */
[----:B------:R-:W0:Y:S02]  /*10a80*/  LDG.E.U8 R16, desc[UR36][R14.64+0x88] ;  /* 0x000088240e107981 */ /* 0x000e24000c1e1100 */
[----:B0-----:R-:W-:-:S05]  /*10a90*/  PRMT R3, R16, 0x8880, RZ ;  /* 0x0000888010037816 */ /* 0x001fca00000000ff */
[----:B------:R-:W-:-:S07]  /*10aa0*/  IMAD R2, R3, R18, RZ ;  /* 0x0000001203027224 */ /* 0x000fce00078e02ff */
.L_x_423:
[----:B------:R-:W-:Y:S05]  /*10ab0*/  BSYNC B1 ;  /* 0x0000000000017941 */ /* 0x000fea0003800000 */
.L_x_422:
[----:B0-----:R-:W-:Y:S01]  /*10ac0*/  @!P5 IMAD R3, R92, R17, R2 ;  /* 0x000000115c03d224 */ /* 0x001fe200078e0202 */
[----:B------:R-:W-:Y:S04]  /*10ad0*/  BSSY B1, `(.L_x_424) ;  /* 0x0000006000017945 */ /* 0x000fe80003800000 */
[----:B------:R0:W-:Y:S01]  /*10ae0*/  @!P5 STG.E.U8 desc[UR36][R6.64+0x88], R3 ;  /* 0x000088030600d986 */ /* 0x0001e2000c101124 */
[----:B------:R-:W-:Y:S05]  /*10af0*/  @P6 BRA `(.L_x_425) ;  /* 0x00000000000c6947 */ /* 0x000fea0003800000 */
[----:B------:R-:W0:Y:S02]  /*10b00*/  LDG.E.U8 R16, desc[UR36][R14.64+0x89] ;  /* 0x000089240e107981 */ /* 0x000e24000c1e1100 */
[----:B0-----:R-:W-:-:S05]  /*10b10*/  PRMT R3, R16, 0x8880, RZ ;  /* 0x0000888010037816 */ /* 0x001fca00000000ff */
[----:B------:R-:W-:-:S07]  /*10b20*/  IMAD R2, R3, R18, RZ ;  /* 0x0000001203027224 */ /* 0x000fce00078e02ff */
.L_x_425:
[----:B------:R-:W-:Y:S05]  /*10b30*/  BSYNC B1 ;  /* 0x0000000000017941 */ /* 0x000fea0003800000 */
.L_x_424:
[----:B------:R-:W-:Y:S01]  /*10b40*/  @!P6 IMAD R93, R93, R17, R2 ;  /* 0x000000115d5de224 */ /* 0x000fe200078e0202 */
[----:B------:R-:W-:Y:S04]  /*10b50*/  BSSY B1, `(.L_x_426) ;  /* 0x0000006000017945 */ /* 0x000fe80003800000 */
[----:B------:R0:W-:Y:S01]  /*10b60*/  @!P6 STG.E.U8 desc[UR36][R6.64+0x89], R93 ;  /* 0x0000895d0600e986 */ /* 0x0001e2000c101124 */
[----:B------:R-:W-:Y:S05]  /*10b70*/  @P1 BRA `(.L_x_427) ;  /* 0x00000000000c1947 */ /* 0x000fea0003800000 */
[----:B------:R-:W0:Y:S02]  /*10b80*/  LDG.E.U8 R16, desc[UR36][R154.64+0x88] ;  /* 0x000088249a107981 */ /* 0x000e24000c1e1100 */
[----:B0-----:R-:W-:-:S05]  /*10b90*/  PRMT R3, R16, 0x8880, RZ ;  /* 0x0000888010037816 */ /* 0x001fca00000000ff */
[----:B------:R-:W-:-:S07]  /*10ba0*/  IMAD R2, R3, R18, RZ ;  /* 0x0000001203027224 */ /* 0x000fce00078e02ff */
.L_x_427:
[----:B------:R-:W-:Y:S05]  /*10bb0*/  BSYNC B1 ;  /* 0x0000000000017941 */ /* 0x000fea0003800000 */
.L_x_426:
        /* <DEDUP_REMOVED lines=12> */
.L_x_429:
[----:B------:R-:W-:Y:S05]  /*10c80*/  BSYNC B1 ;  /* 0x0000000000017941 */ /* 0x000fea0003800000 */
.L_x_428:
[----:B------:R-:W-:Y:S01]  /*10c90*/  @!P4 IMAD R95, R95, R17, R2 ;  /* 0x000000115f5fc224 */ /* 0x000fe200078e0202 */
[----:B------:R-:W-:Y:S04]  /*10ca0*/  BSSY B1, `(.L_x_430) ;  /* 0x0000006000017945 */ /* 0x000fe80003800000 */
[----:B------:R0:W-:Y:S01]  /*10cb0*/  @!P4 STG.E.U8 desc[UR36][R8.64+0x89], R95 ;  /* 0x0000895f0800c986 */ /* 0x0001e2000c101124 */
[----:B------:R-:W-:Y:S05]  /*10cc0*/  @P3 BRA `(.L_x_431) ;  /* 0x00000000000c3947 */ /* 0x000fea0003800000 */
[----:B------:R-:W0:Y:S02]  /*10cd0*/  LDG.E.U8 R16, desc[UR36][R14.64+0x90] ;  /* 0x000090240e107981 */ /* 0x000e24000c1e1100 */
[----:B0-----:R-:W-:-:S05]  /*10ce0*/  PRMT R3, R16, 0x8880, RZ ;  /* 0x0000888010037816 */ /* 0x001fca00000000ff */
[----:B------:R-:W-:-:S07]  /*10cf0*/  IMAD R2, R3, R18, RZ ;  /* 0x0000001203027224 */ /* 0x000fce00078e02ff */
.L_x_431:
[----:B------:R-:W-:Y:S05]  /*10d00*/  BSYNC B1 ;  /* 0x0000000000017941 */ /* 0x000fea0003800000 */
.L_x_430:
[----:B0-----:R-:W-:Y:S01]  /*10d10*/  @!P3 IMAD R3, R96, R17, R2 ;  /* 0x000000116003b224 */ /* 0x001fe200078e0202 */
[----:B------:R-:W-:Y:S04]  /*10d20*/  BSSY B1, `(.L_x_432) ;  /* 0x0000006000017945 */ /* 0x000fe80003800000 */
[----:B------:R0:W-:Y:S01]  /*10d30*/  @!P3 STG.E.U8 desc[UR36][R6.64+0x90], R3 ;  /* 0x000090030600b986 */ /* 0x0001e2000c101124 */
[----:B------:R-:W-:Y:S05]  /*10d40*/  @P5 BRA `(.L_x_433) ;  /* 0x00000000000c5947 */ /* 0x000fea0003800000 */
[----:B------:R-:W0:Y:S02]  /*10d50*/  LDG.E.U8 R16, desc[UR36][R14.64+0x91] ;  /* 0x000091240e107981 */ /* 0x000e24000c1e1100 */
[----:B0-----:R-:W-:-:S05]  /*10d60*/  PRMT R3, R16, 0x8880, RZ ;  /* 0x0000888010037816 */ /* 0x001fca00000000ff */
[----:B------:R-:W-:-:S07]  /*10d70*/  IMAD R2, R3, R18, RZ ;  /* 0x0000001203027224 */ /* 0x000fce00078e02ff */
.L_x_433:
[----:B------:R-:W-:Y:S05]  /*10d80*/  BSYNC B1 ;  /* 0x0000000000017941 */ /* 0x000fea0003800000 */
.L_x_432:
[----:B------:R-:W-:Y:S01]  /*10d90*/  @!P5 IMAD R97, R97, R17, R2 ;  /* 0x000000116161d224 */ /* 0x000fe200078e0202 */
[----:B------:R-:W-:Y:S04]  /*10da0*/  BSSY B1, `(.L_x_434) ;  /* 0x0000006000017945 */ /* 0x000fe80003800000 */
[----:B------:R0:W-:Y:S01]  /*10db0*/  @!P5 STG.E.U8 desc[UR36][R6.64+0x91], R97 ;  /* 0x000091610600d986 */ /* 0x0001e2000c101124 */
[----:B------:R-:W-:Y:S05]  /*10dc0*/  @P6 BRA `(.L_x_435) ;  /* 0x00000000000c6947 */ /* 0x000fea0003800000 */
[----:B------:R-:W0:Y:S02]  /*10dd0*/  LDG.E.U8 R16, desc[UR36][R154.64+0x90] ;  /* 0x000090249a107981 */ /* 0x000e24000c1e1100 */
[----:B0-----:R-:W-:-:S05]  /*10de0*/  PRMT R3, R16, 0x8880, RZ ;  /* 0x0000888010037816 */ /* 0x001fca00000000ff */
[----:B------:R-:W-:-:S07]  /*10df0*/  IMAD R2, R3, R18, RZ ;  /* 0x0000001203027224 */ /* 0x000fce00078e02ff */
.L_x_435:
[----:B------:R-:W-:Y:S05]  /*10e00*/  BSYNC B1 ;  /* 0x0000000000017941 */ /* 0x000fea0003800000 */
.L_x_434:
[----:B0-----:R-:W-:Y:S01]  /*10e10*/  @!P6 IMAD R3, R98, R17, R2 ;  /* 0x000000116203e224 */ /* 0x001fe200078e0202 */
[----:B------:R-:W-:Y:S04]  /*10e20*/  BSSY B1, `(.L_x_436) ;  /* 0x0000006000017945 */ /* 0x000fe80003800000 */
[----:B------:R0:W-:Y:S01]  /*10e30*/  @!P6 STG.E.U8 desc[UR36][R8.64+0x90], R3 ;  /* 0x000090030800e986 */ /* 0x0001e2000c101124 */
[----:B------:R-:W-:Y:S05]  /*10e40*/  @P1 BRA `(.L_x_437) ;  /* 0x00000000000c1947 */ /* 0x000fea0003800000 */
[----:B------:R-:W0:Y:S02]  /*10e50*/  LDG.E.U8 R16, desc[UR36][R154.64+0x91] ;  /* 0x000091249a107981 */ /* 0x000e24000c1e1100 */
[----:B0-----:R-:W-:-:S05]  /*10e60*/  PRMT R3, R16, 0x8880, RZ ;  /* 0x0000888010037816 */ /* 0x001fca00000000ff */
[----:B------:R-:W-:-:S07]  /*10e70*/  IMAD R2, R3, R18, RZ ;  /* 0x0000001203027224 */ /* 0x000fce00078e02ff */
.L_x_437:
[----:B------:R-:W-:Y:S05]  /*10e80*/  BSYNC B1 ;  /* 0x0000000000017941 */ /* 0x000fea0003800000 */
.L_x_436:
        /* <DEDUP_REMOVED lines=12> */
.L_x_439:
[----:B------:R-:W-:Y:S05]  /*10f50*/  BSYNC B1 ;  /* 0x0000000000017941 */ /* 0x000fea0003800000 */
.L_x_438:
[----:B0-----:R-:W-:Y:S01]  /*10f60*/  @!P4 IMAD R3, R100, R17, R2 ;  /* 0x000000116403c224 */ /* 0x001fe200078e0202 */
[----:B------:R-:W-:Y:S04]  /*10f70*/  BSSY B1, `(.L_x_440) ;  /* 0x0000006000017945 */ /* 0x000fe80003800000 */
[----:B------:R0:W-:Y:S01]  /*10f80*/  @!P4 STG.E.U8 desc[UR36][R6.64+0x98], R3 ;  /* 0x000098030600c986 */ /* 0x0001e2000c101124 */
[----:B------:R-:W-:Y:S05]  /*10f90*/  @P3 BRA `(.L_x_441) ;  /* 0x00000000000c3947 */ /* 0x000fea0003800000 */
[----:B------:R-:W0:Y:S02]  /*10fa0*/  LDG.E.U8 R16, desc[UR36][R14.64+0x99] ;  /* 0x000099240e107981 */ /* 0x000e24000c1e1100 */
[----:B0-----:R-:W-:-:S05]  /*10fb0*/  PRMT R3, R16, 0x8880, RZ ;  /* 0x0000888010037816 */ /* 0x001fca00000000ff */
[----:B------:R-:W-:-:S07]  /*10fc0*/  IMAD R2, R3, R18, RZ ;  /* 0x0000001203027224 */ /* 0x000fce00078e02ff */
.L_x_441:
[----:B------:R-:W-:Y:S05]  /*10fd0*/  BSYNC B1 ;  /* 0x0000000000017941 */ /* 0x000fea0003800000 */
.L_x_440:
[----:B------:R-:W-:Y:S01]  /*10fe0*/  @!P3 IMAD R101, R101, R17, R2 ;  /* 0x000000116565b224 */ /* 0x000fe200078e0202 */
[----:B------:R-:W-:Y:S04]  /*10ff0*/  BSSY B1, `(.L_x_442) ;  /* 0x0000006000017945 */ /* 0x000fe80003800000 */
[----:B------:R0:W-:Y:S01]  /*11000*/  @!P3 STG.E.U8 desc[UR36][R6.64+0x99], R101 ;  /* 0x000099650600b986 */ /* 0x0001e2000c101124 */
[----:B------:R-:W-:Y:S05]  /*11010*/  @P5 BRA `(.L_x_443) ;  /* 0x00000000000c5947 */ /* 0x000fea0003800000 */
[----:B------:R-:W0:Y:S02]  /*11020*/  LDG.E.U8 R16, desc[UR36][R154.64+0x98] ;  /* 0x000098249a107981 */ /* 0x000e24000c1e1100 */
[----:B0-----:R-:W-:-:S05]  /*11030*/  PRMT R3, R16, 0x8880, RZ ;  /* 0x0000888010037816 */ /* 0x001fca00000000ff */
[----:B------:R-:W-:-:S07]  /*11040*/  IMAD R2, R3, R18, RZ ;  /* 0x0000001203027224 */ /* 0x000fce00078e02ff */
.L_x_443:
[----:B------:R-:W-:Y:S05]  /*11050*/  BSYNC B1 ;  /* 0x0000000000017941 */ /* 0x000fea0003800000 */
.L_x_442:
[----:B0-----:R-:W-:Y:S01]  /*11060*/  @!P5 IMAD R3, R102, R17, R2 ;  /* 0x000000116603d224 */ /* 0x001fe200078e0202 */
[----:B------:R-:W-:Y:S04]  /*11070*/  BSSY B1, `(.L_x_444) ;  /* 0x0000006000017945 */ /* 0x000fe80003800000 */
[----:B------:R0:W-:Y:S01]  /*11080*/  @!P5 STG.E.U8 desc[UR36][R8.64+0x98], R3 ;  /* 0x000098030800d986 */ /* 0x0001e2000c101124 */
[----:B------:R-:W-:Y:S05]  /*11090*/  @P6 BRA `(.L_x_445) ;  /* 0x00000000000c6947 */ /* 0x000fea0003800000 */
[----:B------:R-:W0:Y:S02]  /*110a0*/  LDG.E.U8 R16, desc[UR36][R154.64+0x99] ;  /* 0x000099249a107981 */ /* 0x000e24000c1e1100 */
[----:B0-----:R-:W-:-:S05]  /*110b0*/  PRMT R3, R16, 0x8880, RZ ;  /* 0x0000888010037816 */ /* 0x001fca00000000ff */
[----:B------:R-:W-:-:S07]  /*110c0*/  IMAD R2, R3, R18, RZ ;  /* 0x0000001203027224 */ /* 0x000fce00078e02ff */
.L_x_445:
[----:B------:R-:W-:Y:S05]  /*110d0*/  BSYNC B1 ;  /* 0x0000000000017941 */ /* 0x000fea0003800000 */
.L_x_444:
[----:B------:R-:W-:Y:S01]  /*110e0*/  @!P6 IMAD R103, R103, R17, R2 ;  /* 0x000000116767e224 */ /* 0x000fe200078e0202 */
[----:B------:R-:W-:Y:S04]  /*110f0*/  BSSY B1, `(.L_x_446) ;  /* 0x0000006000017945 */ /* 0x000fe80003800000 */
[----:B------:R0:W-:Y:S01]  /*11100*/  @!P6 STG.E.U8 desc[UR36][R8.64+0x99], R103 ;  /* 0x000099670800e986 */ /* 0x0001e2000c101124 */
[----:B------:R-:W-:Y:S05]  /*11110*/  @P1 BRA `(.L_x_447) ;  /* 0x00000000000c1947 */ /* 0x000fea0003800000 */
[----:B------:R-:W0:Y:S02]  /*11120*/  LDG.E.U8 R16, desc[UR36][R14.64+0xa0] ;  /* 0x0000a0240e107981 */ /* 0x000e24000c1e1100 */
[----:B0-----:R-:W-:-:S05]  /*11130*/  PRMT R3, R16, 0x8880, RZ ;  /* 0x0000888010037816 */ /* 0x001fca00000000ff */
[----:B------:R-:W-:-:S07]  /*11140*/  IMAD R2, R3, R18, RZ ;  /* 0x0000001203027224 */ /* 0x000fce00078e02ff */
.L_x_447:
[----:B------:R-:W-:Y:S05]  /*11150*/  BSYNC B1 ;  /* 0x0000000000017941 */ /* 0x000fea0003800000 */
.L_x_446:
        /* <DEDUP_REMOVED lines=12> */
.L_x_449:
[----:B------:R-:W-:Y:S05]  /*11220*/  BSYNC B1 ;  /* 0x0000000000017941 */ /* 0x000fea0003800000 */
.L_x_448:
[----:B------:R-:W-:Y:S01]  /*11230*/  @!P4 IMAD R105, R105, R17, R2 ;  /* 0x000000116969c224 */ /* 0x000fe200078e0202 */
[----:B------:R-:W-:Y:S04]  /*11240*/  BSSY B1, `(.L_x_450) ;  /* 0x0000006000017945 */ /* 0x000fe80003800000 */
[----:B------:R0:W-:Y:S01]  /*11250*/  @!P4 STG.E.U8 desc[UR36][R6.64+0xa1], R105 ;  /* 0x0000a1690600c986 */ /* 0x0001e2000c101124 */
[----:B------:R-:W-:Y:S05]  /*11260*/  @P3 BRA `(.L_x_451) ;  /* 0x00000000000c3947 */ /* 0x000fea0003800000 */
[----:B------:R-:W0:Y:S02]  /*11270*/  LDG.E.U8 R16, desc[UR36][R154.64+0xa0] ;  /* 0x0000a0249a107981 */ /* 0x000e24000c1e1100 */
[----:B0-----:R-:W-:-:S05]  /*11280*/  PRMT R3, R16, 0x8880, RZ ;  /* 0x0000888010037816 */ /* 0x001fca00000000ff */
[----:B------:R-:W-:-:S07]  /*11290*/  IMAD R2, R3, R18, RZ ;  /* 0x0000001203027224 */ /* 0x000fce00078e02ff */
.L_x_451:
[----:B------:R-:W-:Y:S05]  /*112a0*/  BSYNC B1 ;  /* 0x0000000000017941 */ /* 0x000fea0003800000 */
.L_x_450:
[----:B0-----:R-:W-:Y:S01]  /*112b0*/  @!P3 IMAD R3, R106, R17, R2 ;  /* 0x000000116a03b224 */ /* 0x001fe200078e0202 */
[----:B------:R-:W-:Y:S04]  /*112c0*/  BSSY B1, `(.L_x_452) ;  /* 0x0000006000017945 */ /* 0x000fe80003800000 */
[----:B------:R0:W-:Y:S01]  /*112d0*/  @!P3 STG.E.U8 desc[UR36][R8.64+0xa0], R3 ;  /* 0x0000a0030800b986 */ /* 0x0001e2000c101124 */
[----:B------:R-:W-:Y:S05]  /*112e0*/  @P5 BRA `(.L_x_453) ;  /* 0x00000000000c5947 */ /* 0x000fea0003800000 */
[----:B------:R-:W0:Y:S02]  /*112f0*/  LDG.E.U8 R16, desc[UR36][R154.64+0xa1] ;  /* 0x0000a1249a107981 */ /* 0x000e24000c1e1100 */
[----:B0-----:R-:W-:-:S05]  /*11300*/  PRMT R3, R16, 0x8880, RZ ;  /* 0x0000888010037816 */ /* 0x001fca00000000ff */
[----:B------:R-:W-:-:S07]  /*11310*/  IMAD R2, R3, R18, RZ ;  /* 0x0000001203027224 */ /* 0x000fce00078e02ff */
.L_x_453:
[----:B------:R-:W-:Y:S05]  /*11320*/  BSYNC B1 ;  /* 0x0000000000017941 */ /* 0x000fea0003800000 */
.L_x_452:
[----:B------:R-:W-:Y:S01]  /*11330*/  @!P5 IMAD R107, R107, R17, R2 ;  /* 0x000000116b6bd224 */ /* 0x000fe200078e0202 */
[----:B------:R-:W-:Y:S04]  /*11340*/  BSSY B1, `(.L_x_454) ;  /* 0x0000006000017945 */ /* 0x000fe80003800000 */
[----:B------:R0:W-:Y:S01]  /*11350*/  @!P5 STG.E.U8 desc[UR36][R8.64+0xa1], R107 ;  /* 0x0000a16b0800d986 */ /* 0x0001e2000c101124 */
[----:B------:R-:W-:Y:S05]  /*11360*/  @P6 BRA `(.L_x_455) ;  /* 0x00000000000c6947 */ /* 0x000fea0003800000 */
[----:B------:R-:W0:Y:S02]  /*11370*/  LDG.E.U8 R16, desc[UR36][R14.64+0xa8] ;  /* 0x0000a8240e107981 */ /* 0x000e24000c1e1100 */
[----:B0-----:R-:W-:-:S05]  /*11380*/  PRMT R3, R16, 0x8880, RZ ;  /* 0x0000888010037816 */ /* 0x001fca00000000ff */
[----:B------:R-:W-:-:S07]  /*11390*/  IMAD R2, R3, R18, RZ ;  /* 0x0000001203027224 */ /* 0x000fce00078e02ff */
.L_x_455:
[----:B------:R-:W-:Y:S05]  /*113a0*/  BSYNC B1 ;  /* 0x0000000000017941 */ /* 0x000fea0003800000 */
.L_x_454:
[----:B0-----:R-:W-:Y:S01]  /*113b0*/  @!P6 IMAD R3, R108, R17, R2 ;  /* 0x000000116c03e224 */ /* 0x001fe200078e0202 */
[----:B------:R-:W-:Y:S04]  /*113c0*/  BSSY B1, `(.L_x_456) ;  /* 0x0000006000017945 */ /* 0x000fe80003800000 */
[----:B------:R0:W-:Y:S01]  /*113d0*/  @!P6 STG.E.U8 desc[UR36][R6.64+0xa8], R3 ;  /* 0x0000a8030600e986 */ /* 0x0001e2000c101124 */
[----:B------:R-:W-:Y:S05]  /*113e0*/  @P1 BRA `(.L_x_457) ;  /* 0x00000000000c1947 */ /* 0x000fea0003800000 */
[----:B------:R-:W0:Y:S02]  /*113f0*/  LDG.E.U8 R16, desc[UR36][R14.64+0xa9] ;  /* 0x0000a9240e107981 */ /* 0x000e24000c1e1100 */
[----:B0-----:R-:W-:-:S05]  /*11400*/  PRMT R3, R16, 0x8880, RZ ;  /* 0x0000888010037816 */ /* 0x001fca00000000ff */
[----:B------:R-:W-:-:S07]  /*11410*/  IMAD R2, R3, R18, RZ ;  /* 0x0000001203027224 */ /* 0x000fce00078e02ff */
.L_x_457:
[----:B------:R-:W-:Y:S05]  /*11420*/  BSYNC B1 ;  /* 0x0000000000017941 */ /* 0x000fea0003800000 */
.L_x_456:
        /* <DEDUP_REMOVED lines=12> */
.L_x_459:
[----:B------:R-:W-:Y:S05]  /*114f0*/  BSYNC B1 ;  /* 0x0000000000017941 */ /* 0x000fea0003800000 */
.L_x_458:
[----:B0-----:R-:W-:Y:S01]  /*11500*/  @!P4 IMAD R3, R110, R17, R2 ;  /* 0x000000116e03c224 */ /* 0x001fe200078e0202 */
[----:B------:R-:W-:Y:S04]  /*11510*/  BSSY B1, `(.L_x_460) ;  /* 0x0000006000017945 */ /* 0x000fe80003800000 */
[----:B------:R0:W-:Y:S01]  /*11520*/  @!P4 STG.E.U8 desc[UR36][R8.64+0xa8], R3 ;  /* 0x0000a8030800c986 */ /* 0x0001e2000c101124 */
[----:B------:R-:W-:Y:S05]  /*11530*/  @P3 BRA `(.L_x_461) ;  /* 0x00000000000c3947 */ /* 0x000fea0003800000 */
[----:B------:R-:W0:Y:S02]  /*11540*/  LDG.E.U8 R16, desc[UR36][R154.64+0xa9] ;  /* 0x0000a9249a107981 */ /* 0x000e24000c1e1100 */
[----:B0-----:R-:W-:-:S05]  /*11550*/  PRMT R3, R16, 0x8880, RZ ;  /* 0x0000888010037816 */ /* 0x001fca00000000ff */
[----:B------:R-:W-:-:S07]  /*11560*/  IMAD R2, R3, R18, RZ ;  /* 0x0000001203027224 */ /* 0x000fce00078e02ff */
.L_x_461:
[----:B------:R-:W-:Y:S05]  /*11570*/  BSYNC B1 ;  /* 0x0000000000017941 */ /* 0x000fea0003800000 */
.L_x_460:
[----:B------:R-:W-:Y:S01]  /*11580*/  @!P3 IMAD R111, R111, R17, R2 ;  /* 0x000000116f6fb224 */ /* 0x000fe200078e0202 */
[----:B------:R-:W-:Y:S04]  /*11590*/  BSSY B1, `(.L_x_462) ;  /* 0x0000006000017945 */ /* 0x000fe80003800000 */
[----:B------:R0:W-:Y:S01]  /*115a0*/  @!P3 STG.E.U8 desc[UR36][R8.64+0xa9], R111 ;  /* 0x0000a96f0800b986 */ /* 0x0001e2000c101124 */
[----:B------:R-:W-:Y:S05]  /*115b0*/  @P5 BRA `(.L_x_463) ;  /* 0x00000000000c5947 */ /* 0x000fea0003800000 */
[----:B------:R-:W0:Y:S02]  /*115c0*/  LDG.E.U8 R16, desc[UR36][R14.64+0xb0] ;  /* 0x0000b0240e107981 */ /* 0x000e24000c1e1100 */
[----:B0-----:R-:W-:-:S05]  /*115d0*/  PRMT R3, R16, 0x8880, RZ ;  /* 0x0000888010037816 */ /* 0x001fca00000000ff */
[----:B------:R-:W-:-:S07]  /*115e0*/  IMAD R2, R3, R18, RZ ;  /* 0x0000001203027224 */ /* 0x000fce00078e02ff */
.L_x_463:
[----:B------:R-:W-:Y:S05]  /*115f0*/  BSYNC B1 ;  /* 0x0000000000017941 */ /* 0x000fea0003800000 */
.L_x_462:
[----:B0-----:R-:W-:Y:S01]  /*11600*/  @!P5 IMAD R3, R112, R17, R2 ;  /* 0x000000117003d224 */ /* 0x001fe200078e0202 */
[----:B------:R-:W-:Y:S04]  /*11610*/  BSSY B1, `(.L_x_464) ;  /* 0x0000006000017945 */ /* 0x000fe80003800000 */
[----:B------:R0:W-:Y:S01]  /*11620*/  @!P5 STG.E.U8 desc[UR36][R6.64+0xb0], R3 ;  /* 0x0000b0030600d986 */ /* 0x0001e2000c101124 */
[----:B------:R-:W-:Y:S05]  /*11630*/  @P6 BRA `(.L_x_465) ;  /* 0x00000000000c6947 */ /* 0x000fea0003800000 */
[----:B------:R-:W0:Y:S02]  /*11640*/  LDG.E.U8 R16, desc[UR36][R14.64+0xb1] ;  /* 0x0000b1240e107981 */ /* 0x000e24000c1e1100 */
[----:B0-----:R-:W-:-:S05]  /*11650*/  PRMT R3, R16, 0x8880, RZ ;  /* 0x0000888010037816 */ /* 0x001fca00000000ff */
[----:B------:R-:W-:-:S07]  /*11660*/  IMAD R2, R3, R18, RZ ;  /* 0x0000001203027224 */ /* 0x000fce00078e02ff */
.L_x_465:
[----:B------:R-:W-:Y:S05]  /*11670*/  BSYNC B1 ;  /* 0x0000000000017941 */ /* 0x000fea0003800000 */
.L_x_464:
[----:B------:R-:W-:Y:S01]  /*11680*/  @!P6 IMAD R113, R113, R17, R2 ;  /* 0x000000117171e224 */ /* 0x000fe200078e0202 */
[----:B------:R-:W-:Y:S04]  /*11690*/  BSSY B1, `(.L_x_466) ;  /* 0x0000006000017945 */ /* 0x000fe80003800000 */
[----:B------:R0:W-:Y:S01]  /*116a0*/  @!P6 STG.E.U8 desc[UR36][R6.64+0xb1], R113 ;  /* 0x0000b1710600e986 */ /* 0x0001e2000c101124 */
[----:B------:R-:W-:Y:S05]  /*116b0*/  @P1 BRA `(.L_x_467) ;  /* 0x00000000000c1947 */ /* 0x000fea0003800000 */
[----:B------:R-:W0:Y:S02]  /*116c0*/  LDG.E.U8 R16, desc[UR36][R154.64+0xb0] ;  /* 0x0000b0249a107981 */ /* 0x000e24000c1e1100 */
[----:B0-----:R-:W-:-:S05]  /*116d0*/  PRMT R3, R16, 0x8880, RZ ;  /* 0x0000888010037816 */ /* 0x001fca00000000ff */
[----:B------:R-:W-:-:S07]  /*116e0*/  IMAD R2, R3, R18, RZ ;  /* 0x0000001203027224 */ /* 0x000fce00078e02ff */
.L_x_467:
[----:B------:R-:W-:Y:S05]  /*116f0*/  BSYNC B1 ;  /* 0x0000000000017941 */ /* 0x000fea0003800000 */
.L_x_466:
        /* <DEDUP_REMOVED lines=12> */
.L_x_469:
[----:B------:R-:W-:Y:S05]  /*117c0*/  BSYNC B1 ;  /* 0x0000000000017941 */ /* 0x000fea0003800000 */
.L_x_468:
[----:B------:R-:W-:Y:S01]  /*117d0*/  @!P4 IMAD R115, R115, R17, R2 ;  /* 0x000000117373c224 */ /* 0x000fe200078e0202 */
[----:B------:R-:W-:Y:S04]  /*117e0*/  BSSY B1, `(.L_x_470) ;  /* 0x0000006000017945 */ /* 0x000fe80003800000 */
[----:B------:R0:W-:Y:S01]  /*117f0*/  @!P4 STG.E.U8 desc[UR36][R8.64+0xb1], R115 ;  /* 0x0000b1730800c986 */ /* 0x0001e2000c101124 */
[----:B------:R-:W-:Y:S05]  /*11800*/  @P3 BRA `(.L_x_471) ;  /* 0x00000000000c3947 */ /* 0x000fea0003800000 */
[----:B------:R-:W0:Y:S02]  /*11810*/  LDG.E.U8 R16, desc[UR36][R14.64+0xb8] ;  /* 0x0000b8240e107981 */ /* 0x000e24000c1e1100 */
[----:B0-----:R-:W-:-:S05]  /*11820*/  PRMT R3, R16, 0x8880, RZ ;  /* 0x0000888010037816 */ /* 0x001fca00000000ff */
[----:B------:R-:W-:-:S07]  /*11830*/  IMAD R2, R3, R18, RZ ;  /* 0x0000001203027224 */ /* 0x000fce00078e02ff */
.L_x_471:
[----:B------:R-:W-:Y:S05]  /*11840*/  BSYNC B1 ;  /* 0x0000000000017941 */ /* 0x000fea0003800000 */
.L_x_470:
[----:B0-----:R-:W-:Y:S01]  /*11850*/  @!P3 IMAD R3, R116, R17, R2 ;  /* 0x000000117403b224 */ /* 0x001fe200078e0202 */
[----:B------:R-:W-:Y:S04]  /*11860*/  BSSY B1, `(.L_x_472) ;  /* 0x0000006000017945 */ /* 0x000fe80003800000 */
[----:B------:R0:W-:Y:S01]  /*11870*/  @!P3 STG.E.U8 desc[UR36][R6.64+0xb8], R3 ;  /* 0x0000b8030600b986 */ /* 0x0001e2000c101124 */
[----:B------:R-:W-:Y:S05]  /*11880*/  @P5 BRA `(.L_x_473) ;  /* 0x00000000000c5947 */ /* 0x000fea0003800000 */
[----:B------:R-:W0:Y:S02]  /*11890*/  LDG.E.U8 R16, desc[UR36][R14.64+0xb9] ;  /* 0x0000b9240e107981 */ /* 0x000e24000c1e1100 */
[----:B0-----:R-:W-:-:S05]  /*118a0*/  PRMT R3, R16, 0x8880, RZ ;  /* 0x0000888010037816 */ /* 0x001fca00000000ff */
[----:B------:R-:W-:-:S07]  /*118b0*/  IMAD R2, R3, R18, RZ ;  /* 0x0000001203027224 */ /* 0x000fce00078e02ff */
.L_x_473:
[----:B------:R-:W-:Y:S05]  /*118c0*/  BSYNC B1 ;  /* 0x0000000000017941 */ /* 0x000fea0003800000 */
.L_x_472:
[----:B------:R-:W-:Y:S01]  /*118d0*/  @!P5 IMAD R117, R117, R17, R2 ;  /* 0x000000117575d224 */ /* 0x000fe200078e0202 */
[----:B------:R-:W-:Y:S04]  /*118e0*/  BSSY B1, `(.L_x_474) ;  /* 0x0000006000017945 */ /* 0x000fe80003800000 */
[----:B------:R0:W-:Y:S01]  /*118f0*/  @!P5 STG.E.U8 desc[UR36][R6.64+0xb9], R117 ;  /* 0x0000b9750600d986 */ /* 0x0001e2000c101124 */
[----:B------:R-:W-:Y:S05]  /*11900*/  @P6 BRA `(.L_x_475) ;  /* 0x00000000000c6947 */ /* 0x000fea0003800000 */
[----:B------:R-:W0:Y:S02]  /*11910*/  LDG.E.U8 R16, desc[UR36][R154.64+0xb8] ;  /* 0x0000b8249a107981 */ /* 0x000e24000c1e1100 */
[----:B0-----:R-:W-:-:S05]  /*11920*/  PRMT R3, R16, 0x8880, RZ ;  /* 0x0000888010037816 */ /* 0x001fca00000000ff */
[----:B------:R-:W-:-:S07]  /*11930*/  IMAD R2, R3, R18, RZ ;  /* 0x0000001203027224 */ /* 0x000fce00078e02ff */
.L_x_475:
[----:B------:R-:W-:Y:S05]  /*11940*/  BSYNC B1 ;  /* 0x0000000000017941 */ /* 0x000fea0003800000 */
.L_x_474:
[----:B0-----:R-:W-:Y:S01]  /*11950*/  @!P6 IMAD R3, R118, R17, R2 ;  /* 0x000000117603e224 */ /* 0x001fe200078e0202 */
[----:B------:R-:W-:Y:S04]  /*11960*/  BSSY B1, `(.L_x_476) ;  /* 0x0000006000017945 */ /* 0x000fe80003800000 */
[----:B------:R0:W-:Y:S01]  /*11970*/  @!P6 STG.E.U8 desc[UR36][R8.64+0xb8], R3 ;  /* 0x0000b8030800e986 */ /* 0x0001e2000c101124 */
[----:B------:R-:W-:Y:S05]  /*11980*/  @P1 BRA `(.L_x_477) ;  /* 0x00000000000c1947 */ /* 0x000fea0003800000 */
[----:B------:R-:W0:Y:S02]  /*11990*/  LDG.E.U8 R16, desc[UR36][R154.64+0xb9] ;  /* 0x0000b9249a107981 */ /* 0x000e24000c1e1100 */
[----:B0-----:R-:W-:-:S05]  /*119a0*/  PRMT R3, R16, 0x8880, RZ ;  /* 0x0000888010037816 */ /* 0x001fca00000000ff */
[----:B------:R-:W-:-:S07]  /*119b0*/  IMAD R2, R3, R18, RZ ;  /* 0x0000001203027224 */ /* 0x000fce00078e02ff */
.L_x_477:
[----:B------:R-:W-:Y:S05]  /*119c0*/  BSYNC B1 ;  /* 0x0000000000017941 */ /* 0x000fea0003800000 */
.L_x_476:
        /* <DEDUP_REMOVED lines=12> */
.L_x_479:
[----:B------:R-:W-:Y:S05]  /*11a90*/  BSYNC B1 ;  /* 0x0000000000017941 */ /* 0x000fea0003800000 */
.L_x_478:
[----:B0-----:R-:W-:Y:S01]  /*11aa0*/  @!P4 IMAD R3, R120, R17, R2 ;  /* 0x000000117803c224 */ /* 0x001fe200078e0202 */
[----:B------:R-:W-:Y:S04]  /*11ab0*/  BSSY B1, `(.L_x_480) ;  /* 0x0000006000017945 */ /* 0x000fe80003800000 */
[----:B------:R0:W-:Y:S01]  /*11ac0*/  @!P4 STG.E.U8 desc[UR36][R6.64+0xc0], R3 ;  /* 0x0000c0030600c986 */ /* 0x0001e2000c101124 */
[----:B------:R-:W-:Y:S05]  /*11ad0*/  @P3 BRA `(.L_x_481) ;  /* 0x00000000000c3947 */ /* 0x000fea0003800000 */
[----:B------:R-:W0:Y:S02]  /*11ae0*/  LDG.E.U8 R16, desc[UR36][R14.64+0xc1] ;  /* 0x0000c1240e107981 */ /* 0x000e24000c1e1100 */
[----:B0-----:R-:W-:-:S05]  /*11af0*/  PRMT R3, R16, 0x8880, RZ ;  /* 0x0000888010037816 */ /* 0x001fca00000000ff */
[----:B------:R-:W-:-:S07]  /*11b00*/  IMAD R2, R3, R18, RZ ;  /* 0x0000001203027224 */ /* 0x000fce00078e02ff */
.L_x_481:
[----:B------:R-:W-:Y:S05]  /*11b10*/  BSYNC B1 ;  /* 0x0000000000017941 */ /* 0x000fea0003800000 */
.L_x_480:
[----:B------:R-:W-:Y:S01]  /*11b20*/  @!P3 IMAD R121, R121, R17, R2 ;  /* 0x000000117979b224 */ /* 0x000fe200078e0202 */
[----:B------:R-:W-:Y:S04]  /*11b30*/  BSSY B1, `(.L_x_482) ;  /* 0x0000006000017945 */ /* 0x000fe80003800000 */
[----:B------:R0:W-:Y:S01]  /*11b40*/  @!P3 STG.E.U8 desc[UR36][R6.64+0xc1], R121 ;  /* 0x0000c1790600b986 */ /* 0x0001e2000c101124 */
[----:B------:R-:W-:Y:S05]  /*11b50*/  @P5 BRA `(.L_x_483) ;  /* 0x00000000000c5947 */ /* 0x000fea0003800000 */
[----:B------:R-:W0:Y:S02]  /*11b60*/  LDG.E.U8 R16, desc[UR36][R154.64+0xc0] ;  /* 0x0000c0249a107981 */ /* 0x000e24000c1e1100 */
[----:B0-----:R-:W-:-:S05]  /*11b70*/  PRMT R3, R16, 0x8880, RZ ;  /* 0x0000888010037816 */ /* 0x001fca00000000ff */
[----:B------:R-:W-:-:S07]  /*11b80*/  IMAD R2, R3, R18, RZ ;  /* 0x0000001203027224 */ /* 0x000fce00078e02ff */
.L_x_483:
[----:B------:R-:W-:Y:S05]  /*11b90*/  BSYNC B1 ;  /* 0x0000000000017941 */ /* 0x000fea0003800000 */
.L_x_482:
[----:B0-----:R-:W-:Y:S01]  /*11ba0*/  @!P5 IMAD R3, R122, R17, R2 ;  /* 0x000000117a03d224 */ /* 0x001fe200078e0202 */
[----:B------:R-:W-:Y:S04]  /*11bb0*/  BSSY B1, `(.L_x_484) ;  /* 0x0000006000017945 */ /* 0x000fe80003800000 */
[----:B------:R0:W-:Y:S01]  /*11bc0*/  @!P5 STG.E.U8 desc[UR36][R8.64+0xc0], R3 ;  /* 0x0000c0030800d986 */ /* 0x0001e2000c101124 */
[----:B------:R-:W-:Y:S05]  /*11bd0*/  @P6 BRA `(.L_x_485) ;  /* 0x00000000000c6947 */ /* 0x000fea0003800000 */
[----:B------:R-:W0:Y:S02]  /*11be0*/  LDG.E.U8 R16, desc[UR36][R154.64+0xc1] ;  /* 0x0000c1249a107981 */ /* 0x000e24000c1e1100 */
[----:B0-----:R-:W-:-:S05]  /*11bf0*/  PRMT R3, R16, 0x8880, RZ ;  /* 0x0000888010037816 */ /* 0x001fca00000000ff */
[----:B------:R-:W-:-:S07]  /*11c00*/  IMAD R2, R3, R18, RZ ;  /* 0x0000001203027224 */ /* 0x000fce00078e02ff */
.L_x_485:
[----:B------:R-:W-:Y:S05]  /*11c10*/  BSYNC B1 ;  /* 0x0000000000017941 */ /* 0x000fea0003800000 */
.L_x_484:
[----:B------:R-:W-:Y:S01]  /*11c20*/  @!P6 IMAD R123, R123, R17, R2 ;  /* 0x000000117b7be224 */ /* 0x000fe200078e0202 */
[----:B------:R-:W-:Y:S04]  /*11c30*/  BSSY B1, `(.L_x_486) ;  /* 0x0000006000017945 */ /* 0x000fe80003800000 */
[----:B------:R0:W-:Y:S01]  /*11c40*/  @!P6 STG.E.U8 desc[UR36][R8.64+0xc1], R123 ;  /* 0x0000c17b0800e986 */ /* 0x0001e2000c101124 */
[----:B------:R-:W-:Y:S05]  /*11c50*/  @P1 BRA `(.L_x_487) ;  /* 0x00000000000c1947 */ /* 0x000fea0003800000 */
[----:B------:R-:W0:Y:S02]  /*11c60*/  LDG.E.U8 R16, desc[UR36][R14.64+0xc8] ;  /* 0x0000c8240e107981 */ /* 0x000e24000c1e1100 */
[----:B0-----:R-:W-:-:S05]  /*11c70*/  PRMT R3, R16, 0x8880, RZ ;  /* 0x0000888010037816 */ /* 0x001fca00000000ff */
[----:B------:R-:W-:-:S07]  /*11c80*/  IMAD R2, R3, R18, RZ ;  /* 0x0000001203027224 */ /* 0x000fce00078e02ff */
.L_x_487:
[----:B------:R-:W-:Y:S05]  /*11c90*/  BSYNC B1 ;  /* 0x0000000000017941 */ /* 0x000fea0003800000 */
.L_x_486:
        /* <DEDUP_REMOVED lines=12> */
.L_x_489:
[----:B------:R-:W-:Y:S05]  /*11d60*/  BSYNC B1 ;  /* 0x0000000000017941 */ /* 0x000fea0003800000 */
.L_x_488:
[----:B------:R-:W-:Y:S01]  /*11d70*/  @!P4 IMAD R125, R125, R17, R2 ;  /* 0x000000117d7dc224 */ /* 0x000fe200078e0202 */
[----:B------:R-:W-:Y:S04]  /*11d80*/  BSSY B1, `(.L_x_490) ;  /* 0x0000006000017945 */ /* 0x000fe80003800000 */
[----:B------:R0:W-:Y:S01]  /*11d90*/  @!P4 STG.E.U8 desc[UR36][R6.64+0xc9], R125 ;  /* 0x0000c97d0600c986 */ /* 0x0001e2000c101124 */
[----:B------:R-:W-:Y:S05]  /*11da0*/  @P3 BRA `(.L_x_491) ;  /* 0x00000000000c3947 */ /* 0x000fea0003800000 */
[----:B------:R-:W0:Y:S02]  /*11db0*/  LDG.E.U8 R16, desc[UR36][R154.64+0xc8] ;  /* 0x0000c8249a107981 */ /* 0x000e24000c1e1100 */
[----:B0-----:R-:W-:-:S05]  /*11dc0*/  PRMT R3, R16, 0x8880, RZ ;  /* 0x0000888010037816 */ /* 0x001fca00000000ff */
[----:B------:R-:W-:-:S07]  /*11dd0*/  IMAD R2, R3, R18, RZ ;  /* 0x0000001203027224 */ /* 0x000fce00078e02ff */
.L_x_491:
[----:B------:R-:W-:Y:S05]  /*11de0*/  BSYNC B1 ;  /* 0x0000000000017941 */ /* 0x000fea0003800000 */
.L_x_490:
[----:B0-----:R-:W-:Y:S01]  /*11df0*/  @!P3 IMAD R3, R126, R17, R2 ;  /* 0x000000117e03b224 */ /* 0x001fe200078e0202 */
[----:B------:R-:W-:Y:S04]  /*11e00*/  BSSY B1, `(.L_x_492) ;  /* 0x0000006000017945 */ /* 0x000fe80003800000 */
[----:B------:R0:W-:Y:S01]  /*11e10*/  @!P3 STG.E.U8 desc[UR36][R8.64+0xc8], R3 ;  /* 0x0000c8030800b986 */ /* 0x0001e2000c101124 */
[----:B------:R-:W-:Y:S05]  /*11e20*/  @P5 BRA `(.L_x_493) ;  /* 0x00000000000c5947 */ /* 0x000fea0003800000 */
[----:B------:R-:W0:Y:S02]  /*11e30*/  LDG.E.U8 R16, desc[UR36][R154.64+0xc9] ;  /* 0x0000c9249a107981 */ /* 0x000e24000c1e1100 */
[----:B0-----:R-:W-:-:S05]  /*11e40*/  PRMT R3, R16, 0x8880, RZ ;  /* 0x0000888010037816 */ /* 0x001fca00000000ff */
[----:B------:R-:W-:-:S07]  /*11e50*/  IMAD R2, R3, R18, RZ ;  /* 0x0000001203027224 */ /* 0x000fce00078e02ff */
.L_x_493:
[----:B------:R-:W-:Y:S05]  /*11e60*/  BSYNC B1 ;  /* 0x0000000000017941 */ /* 0x000fea0003800000 */
.L_x_492:
[----:B------:R-:W-:Y:S01]  /*11e70*/  @!P5 IMAD R127, R127, R17, R2 ;  /* 0x000000117f7fd224 */ /* 0x000fe200078e0202 */
[----:B------:R-:W-:Y:S04]  /*11e80*/  BSSY B1, `(.L_x_494) ;  /* 0x0000006000017945 */ /* 0x000fe80003800000 */
[----:B------:R0:W-:Y:S01]  /*11e90*/  @!P5 STG.E.U8 desc[UR36][R8.64+0xc9], R127 ;  /* 0x0000c97f0800d986 */ /* 0x0001e2000c101124 */
[----:B------:R-:W-:Y:S05]  /*11ea0*/  @P6 BRA `(.L_x_495) ;  /* 0x00000000000c6947 */ /* 0x000fea0003800000 */
[----:B------:R-:W0:Y:S02]  /*11eb0*/  LDG.E.U8 R16, desc[UR36][R14.64+0xd0] ;  /* 0x0000d0240e107981 */ /* 0x000e24000c1e1100 */
[----:B0-----:R-:W-:-:S05]  /*11ec0*/  PRMT R3, R16, 0x8880, RZ ;  /* 0x0000888010037816 */ /* 0x001fca00000000ff */
[----:B------:R-:W-:-:S07]  /*11ed0*/  IMAD R2, R3, R18, RZ ;  /* 0x0000001203027224 */ /* 0x000fce00078e02ff */
.L_x_495:
[----:B------:R-:W-:Y:S05]  /*11ee0*/  BSYNC B1 ;  /* 0x0000000000017941 */ /* 0x000fea0003800000 */
.L_x_494:
[----:B0-----:R-:W-:Y:S01]  /*11ef0*/  @!P6 IMAD R3, R128, R17, R2 ;  /* 0x000000118003e224 */ /* 0x001fe200078e0202 */
[----:B------:R-:W-:Y:S04]  /*11f00*/  BSSY B1, `(.L_x_496) ;  /* 0x0000006000017945 */ /* 0x000fe80003800000 */
[----:B------:R0:W-:Y:S01]  /*11f10*/  @!P6 STG.E.U8 desc[UR36][R6.64+0xd0], R3 ;  /* 0x0000d0030600e986 */ /* 0x0001e2000c101124 */
[----:B------:R-:W-:Y:S05]  /*11f20*/  @P1 BRA `(.L_x_497) ;  /* 0x00000000000c1947 */ /* 0x000fea0003800000 */
[----:B------:R-:W0:Y:S02]  /*11f30*/  LDG.E.U8 R16, desc[UR36][R14.64+0xd1] ;  /* 0x0000d1240e107981 */ /* 0x000e24000c1e1100 */
[----:B0-----:R-:W-:-:S05]  /*11f40*/  PRMT R3, R16, 0x8880, RZ ;  /* 0x0000888010037816 */ /* 0x001fca00000000ff */
[----:B------:R-:W-:-:S07]  /*11f50*/  IMAD R2, R3, R18, RZ ;  /* 0x0000001203027224 */ /* 0x000fce00078e02ff */
.L_x_497:
[----:B------:R-:W-:Y:S05]  /*11f60*/  BSYNC B1 ;  /* 0x0000000000017941 */ /* 0x000fea0003800000 */
.L_x_496:
        /* <DEDUP_REMOVED lines=12> */
.L_x_499:
[----:B------:R-:W-:Y:S05]  /*12030*/  BSYNC B1 ;  /* 0x0000000000017941 */ /* 0x000fea0003800000 */
.L_x_498:
[----:B0-----:R-:W-:Y:S01]  /*12040*/  @!P4 IMAD R3, R130, R17, R2 ;  /* 0x000000118203c224 */ /* 0x001fe200078e0202 */
[----:B------:R-:W-:Y:S04]  /*12050*/  BSSY B1, `(.L_x_500) ;  /* 0x0000006000017945 */ /* 0x000fe80003800000 */
[----:B------:R0:W-:Y:S01]  /*12060*/  @!P4 STG.E.U8 desc[UR36][R8.64+0xd0], R3 ;  /* 0x0000d0030800c986 */ /* 0x0001e2000c101124 */
[----:B------:R-:W-:Y:S05]  /*12070*/  @P3 BRA `(.L_x_501) ;  /* 0x00000000000c3947 */ /* 0x000fea0003800000 */
[----:B------:R-:W0:Y:S02]  /*12080*/  LDG.E.U8 R16, desc[UR36][R154.64+0xd1] ;  /* 0x0000d1249a107981 */ /* 0x000e24000c1e1100 */
[----:B0-----:R-:W-:-:S05]  /*12090*/  PRMT R3, R16, 0x8880, RZ ;  /* 0x0000888010037816 */ /* 0x001fca00000000ff */
[----:B------:R-:W-:-:S07]  /*120a0*/  IMAD R2, R3, R18, RZ ;  /* 0x0000001203027224 */ /* 0x000fce00078e02ff */
.L_x_501:
[----:B------:R-:W-:Y:S05]  /*120b0*/  BSYNC B1 ;  /* 0x0000000000017941 */ /* 0x000fea0003800000 */
.L_x_500:
[----:B------:R-:W-:Y:S01]  /*120c0*/  @!P3 IMAD R131, R131, R17, R2 ;  /* 0x000000118383b224 */ /* 0x000fe200078e0202 */
[----:B------:R-:W-:Y:S04]  /*120d0*/  BSSY B1, `(.L_x_502) ;  /* 0x0000006000017945 */ /* 0x000fe80003800000 */
[----:B------:R0:W-:Y:S01]  /*120e0*/  @!P3 STG.E.U8 desc[UR36][R8.64+0xd1], R131 ;  /* 0x0000d1830800b986 */ /* 0x0001e2000c101124 */
[----:B------:R-:W-:Y:S05]  /*120f0*/  @P5 BRA `(.L_x_503) ;  /* 0x00000000000c5947 */ /* 0x000fea0003800000 */
[----:B------:R-:W0:Y:S02]  /*12100*/  LDG.E.U8 R16, desc[UR36][R14.64+0xd8] ;  /* 0x0000d8240e107981 */ /* 0x000e24000c1e1100 */
[----:B0-----:R-:W-:-:S05]  /*12110*/  PRMT R3, R16, 0x8880, RZ ;  /* 0x0000888010037816 */ /* 0x001fca00000000ff */
[----:B------:R-:W-:-:S07]  /*12120*/  IMAD R2, R3, R18, RZ ;  /* 0x0000001203027224 */ /* 0x000fce00078e02ff */
.L_x_503:
[----:B------:R-:W-:Y:S05]  /*12130*/  BSYNC B1 ;  /* 0x0000000000017941 */ /* 0x000fea0003800000 */
.L_x_502:
[----:B0-----:R-:W-:Y:S01]  /*12140*/  @!P5 IMAD R3, R132, R17, R2 ;  /* 0x000000118403d224 */ /* 0x001fe200078e0202 */
[----:B------:R-:W-:Y:S04]  /*12150*/  BSSY B1, `(.L_x_504) ;  /* 0x0000006000017945 */ /* 0x000fe80003800000 */
[----:B------:R0:W-:Y:S01]  /*12160*/  @!P5 STG.E.U8 desc[UR36][R6.64+0xd8], R3 ;  /* 0x0000d8030600d986 */ /* 0x0001e2000c101124 */
[----:B------:R-:W-:Y:S05]  /*12170*/  @P6 BRA `(.L_x_505) ;  /* 0x00000000000c6947 */ /* 0x000fea0003800000 */
[----:B------:R-:W0:Y:S02]  /*12180*/  LDG.E.U8 R16, desc[UR36][R14.64+0xd9] ;  /* 0x0000d9240e107981 */ /* 0x000e24000c1e1100 */
[----:B0-----:R-:W-:-:S05]  /*12190*/  PRMT R3, R16, 0x8880, RZ ;  /* 0x0000888010037816 */ /* 0x001fca00000000ff */
[----:B------:R-:W-:-:S07]  /*121a0*/  IMAD R2, R3, R18, RZ ;  /* 0x0000001203027224 */ /* 0x000fce00078e02ff */
.L_x_505:
[----:B------:R-:W-:Y:S05]  /*121b0*/  BSYNC B1 ;  /* 0x0000000000017941 */ /* 0x000fea0003800000 */
.L_x_504:
[----:B------:R-:W-:Y:S01]  /*121c0*/  @!P6 IMAD R133, R133, R17, R2 ;  /* 0x000000118585e224 */ /* 0x000fe200078e0202 */
[----:B------:R-:W-:Y:S04]  /*121d0*/  BSSY B1, `(.L_x_506) ;  /* 0x0000006000017945 */ /* 0x000fe80003800000 */
[----:B------:R0:W-:Y:S01]  /*121e0*/  @!P6 STG.E.U8 desc[UR36][R6.64+0xd9], R133 ;  /* 0x0000d9850600e986 */ /* 0x0001e2000c101124 */
[----:B------:R-:W-:Y:S05]  /*121f0*/  @P1 BRA `(.L_x_507) ;  /* 0x00000000000c1947 */ /* 0x000fea0003800000 */
[----:B------:R-:W0:Y:S02]  /*12200*/  LDG.E.U8 R16, desc[UR36][R154.64+0xd8] ;  /* 0x0000d8249a107981 */ /* 0x000e24000c1e1100 */
[----:B0-----:R-:W-:-:S05]  /*12210*/  PRMT R3, R16, 0x8880, RZ ;  /* 0x0000888010037816 */ /* 0x001fca00000000ff */
[----:B------:R-:W-:-:S07]  /*12220*/  IMAD R2, R3, R18, RZ ;  /* 0x0000001203027224 */ /* 0x000fce00078e02ff */
.L_x_507:
[----:B------:R-:W-:Y:S05]  /*12230*/  BSYNC B1 ;  /* 0x0000000000017941 */ /* 0x000fea0003800000 */
.L_x_506:
        /* <DEDUP_REMOVED lines=12> */
.L_x_509:
[----:B------:R-:W-:Y:S05]  /*12300*/  BSYNC B1 ;  /* 0x0000000000017941 */ /* 0x000fea0003800000 */
.L_x_508:
[----:B------:R-:W-:Y:S01]  /*12310*/  @!P4 IMAD R135, R135, R17, R2 ;  /* 0x000000118787c224 */ /* 0x000fe200078e0202 */
[----:B------:R-:W-:Y:S04]  /*12320*/  BSSY B1, `(.L_x_510) ;  /* 0x0000006000017945 */ /* 0x000fe80003800000 */
[----:B------:R0:W-:Y:S01]  /*12330*/  @!P4 STG.E.U8 desc[UR36][R8.64+0xd9], R135 ;  /* 0x0000d9870800c986 */ /* 0x0001e2000c101124 */
[----:B------:R-:W-:Y:S05]  /*12340*/  @P3 BRA `(.L_x_511) ;  /* 0x00000000000c3947 */ /* 0x000fea0003800000 */
[----:B------:R-:W0:Y:S02]  /*12350*/  LDG.E.U8 R16, desc[UR36][R14.64+0xe0] ;  /* 0x0000e0240e107981 */ /* 0x000e24000c1e1100 */
[----:B0-----:R-:W-:-:S05]  /*12360*/  PRMT R3, R16, 0x8880, RZ ;  /* 0x0000888010037816 */ /* 0x001fca00000000ff */
[----:B------:R-:W-:-:S07]  /*12370*/  IMAD R2, R3, R18, RZ ;  /* 0x0000001203027224 */ /* 0x000fce00078e02ff */
.L_x_511:
[----:B------:R-:W-:Y:S05]  /*12380*/  BSYNC B1 ;  /* 0x0000000000017941 */ /* 0x000fea0003800000 */
.L_x_510:
[----:B0-----:R-:W-:Y:S01]  /*12390*/  @!P3 IMAD R3, R136, R17, R2 ;  /* 0x000000118803b224 */ /* 0x001fe200078e0202 */
[----:B------:R-:W-:Y:S04]  /*123a0*/  BSSY B1, `(.L_x_512) ;  /* 0x0000006000017945 */ /* 0x000fe80003800000 */
[----:B------:R0:W-:Y:S01]  /*123b0*/  @!P3 STG.E.U8 desc[UR36][R6.64+0xe0], R3 ;  /* 0x0000e0030600b986 */ /* 0x0001e2000c101124 */
[----:B------:R-:W-:Y:S05]  /*123c0*/  @P5 BRA `(.L_x_513) ;  /* 0x00000000000c5947 */ /* 0x000fea0003800000 */
[----:B------:R-:W0:Y:S02]  /*123d0*/  LDG.E.U8 R16, desc[UR36][R14.64+0xe1] ;  /* 0x0000e1240e107981 */ /* 0x000e24000c1e1100 */
[----:B0-----:R-:W-:-:S05]  /*123e0*/  PRMT R3, R16, 0x8880, RZ ;  /* 0x0000888010037816 */ /* 0x001fca00000000ff */
[----:B------:R-:W-:-:S07]  /*123f0*/  IMAD R2, R3, R18, RZ ;  /* 0x0000001203027224 */ /* 0x000fce00078e02ff */
.L_x_513:
[----:B------:R-:W-:Y:S05]  /*12400*/  BSYNC B1 ;  /* 0x0000000000017941 */ /* 0x000fea0003800000 */
.L_x_512:
[----:B------:R-:W-:Y:S01]  /*12410*/  @!P5 IMAD R137, R137, R17, R2 ;  /* 0x000000118989d224 */ /* 0x000fe200078e0202 */
[----:B------:R-:W-:Y:S04]  /*12420*/  BSSY B1, `(.L_x_514) ;  /* 0x0000006000017945 */ /* 0x000fe80003800000 */
[----:B------:R0:W-:Y:S01]  /*12430*/  @!P5 STG.E.U8 desc[UR36][R6.64+0xe1], R137 ;  /* 0x0000e1890600d986 */ /* 0x0001e2000c101124 */
[----:B------:R-:W-:Y:S05]  /*12440*/  @P6 BRA `(.L_x_515) ;  /* 0x00000000000c6947 */ /* 0x000fea0003800000 */
[----:B------:R-:W0:Y:S02]  /*12450*/  LDG.E.U8 R16, desc[UR36][R154.64+0xe0] ;  /* 0x0000e0249a107981 */ /* 0x000e24000c1e1100 */
[----:B0-----:R-:W-:-:S05]  /*12460*/  PRMT R3, R16, 0x8880, RZ ;  /* 0x0000888010037816 */ /* 0x001fca00000000ff */
[----:B------:R-:W-:-:S07]  /*12470*/  IMAD R2, R3, R18, RZ ;  /* 0x0000001203027224 */ /* 0x000fce00078e02ff */
.L_x_515:
[----:B------:R-:W-:Y:S05]  /*12480*/  BSYNC B1 ;  /* 0x0000000000017941 */ /* 0x000fea0003800000 */
.L_x_514:
[----:B0-----:R-:W-:Y:S01]  /*12490*/  @!P6 IMAD R3, R138, R17, R2 ;  /* 0x000000118a03e224 */ /* 0x001fe200078e0202 */
[----:B------:R-:W-:Y:S04]  /*124a0*/  BSSY B1, `(.L_x_516) ;  /* 0x0000006000017945 */ /* 0x000fe80003800000 */
[----:B------:R0:W-:Y:S01]  /*124b0*/  @!P6 STG.E.U8 desc[UR36][R8.64+0xe0], R3 ;  /* 0x0000e0030800e986 */ /* 0x0001e2000c101124 */
[----:B------:R-:W-:Y:S05]  /*124c0*/  @P1 BRA `(.L_x_517) ;  /* 0x00000000000c1947 */ /* 0x000fea0003800000 */
[----:B------:R-:W0:Y:S02]  /*124d0*/  LDG.E.U8 R16, desc[UR36][R154.64+0xe1] ;  /* 0x0000e1249a107981 */ /* 0x000e24000c1e1100 */
[----:B0-----:R-:W-:-:S05]  /*124e0*/  PRMT R3, R16, 0x8880, RZ ;  /* 0x0000888010037816 */ /* 0x001fca00000000ff */
[----:B------:R-:W-:-:S07]  /*124f0*/  IMAD R2, R3, R18, RZ ;  /* 0x0000001203027224 */ /* 0x000fce00078e02ff */
.L_x_517:
[----:B------:R-:W-:Y:S05]  /*12500*/  BSYNC B1 ;  /* 0x0000000000017941 */ /* 0x000fea0003800000 */
.L_x_516:
        /* <DEDUP_REMOVED lines=12> */
.L_x_519:
[----:B------:R-:W-:Y:S05]  /*125d0*/  BSYNC B1 ;  /* 0x0000000000017941 */ /* 0x000fea0003800000 */
.L_x_518:
[----:B0-----:R-:W-:Y:S01]  /*125e0*/  @!P5 IMAD R3, R140, R17, R2 ;  /* 0x000000118c03d224 */ /* 0x001fe200078e0202 */
[----:B------:R-:W-:Y:S04]  /*125f0*/  BSSY B1, `(.L_x_520) ;  /* 0x0000006000017945 */ /* 0x000fe80003800000 */
[----:B------:R0:W-:Y:S01]  /*12600*/  @!P5 STG.E.U8 desc[UR36][R6.64+0xe8], R3 ;  /* 0x0000e8030600d986 */ /* 0x0001e2000c101124 */
[----:B------:R-:W-:Y:S05]  /*12610*/  @P3 BRA `(.L_x_521) ;  /* 0x00000000000c3947 */ /* 0x000fea0003800000 */
[----:B------:R-:W0:Y:S02]  /*12620*/  LDG.E.U8 R16, desc[UR36][R14.64+0xe9] ;  /* 0x0000e9240e107981 */ /* 0x000e24000c1e1100 */
[----:B0-----:R-:W-:-:S05]  /*12630*/  PRMT R3, R16, 0x8880, RZ ;  /* 0x0000888010037816 */ /* 0x001fca00000000ff */
[----:B------:R-:W-:-:S07]  /*12640*/  IMAD R2, R3, R18, RZ ;  /* 0x0000001203027224 */ /* 0x000fce00078e02ff */
.L_x_521:
[----:B------:R-:W-:Y:S05]  /*12650*/  BSYNC B1 ;  /* 0x0000000000017941 */ /* 0x000fea0003800000 */
.L_x_520:
[----:B------:R-:W-:Y:S01]  /*12660*/  @!P3 IMAD R141, R141, R17, R2 ;  /* 0x000000118d8db224 */ /* 0x000fe200078e0202 */
[----:B------:R-:W-:Y:S04]  /*12670*/  BSSY B1, `(.L_x_522) ;  /* 0x0000006000017945 */ /* 0x000fe80003800000 */
[----:B------:R0:W-:Y:S01]  /*12680*/  @!P3 STG.E.U8 desc[UR36][R6.64+0xe9], R141 ;  /* 0x0000e98d0600b986 */ /* 0x0001e2000c101124 */
[----:B------:R-:W-:Y:S05]  /*12690*/  @P1 BRA `(.L_x_523) ;  /* 0x00000000000c1947 */ /* 0x000fea0003800000 */
[----:B------:R-:W0:Y:S02]  /*126a0*/  LDG.E.U8 R16, desc[UR36][R154.64+0xe8] ;  /* 0x0000e8249a107981 */ /* 0x000e24000c1e1100 */
[----:B0-----:R-:W-:-:S05]  /*126b0*/  PRMT R3, R16, 0x8880, RZ ;  /* 0x0000888010037816 */ /* 0x001fca00000000ff */
[----:B------:R-:W-:-:S07]  /*126c0*/  IMAD R2, R3, R18, RZ ;  /* 0x0000001203027224 */ /* 0x000fce00078e02ff */
.L_x_523:
[----:B------:R-:W-:Y:S05]  /*126d0*/  BSYNC B1 ;  /* 0x0000000000017941 */ /* 0x000fea0003800000 */
.L_x_522:
[----:B0-----:R-:W-:Y:S01]  /*126e0*/  @!P1 IMAD R3, R142, R17, R2 ;  /* 0x000000118e039224 */ /* 0x001fe200078e0202 */
[----:B------:R-:W-:Y:S04]  /*126f0*/  BSSY B1, `(.L_x_524) ;  /* 0x0000006000017945 */ /* 0x000fe80003800000 */
[----:B------:R0:W-:Y:S01]  /*12700*/  @!P1 STG.E.U8 desc[UR36][R8.64+0xe8], R3 ;  /* 0x0000e80308009986 */ /* 0x0001e2000c101124 */
[----:B------:R-:W-:Y:S05]  /*12710*/  @P6 BRA `(.L_x_525) ;  /* 0x00000000000c6947 */ /* 0x000fea0003800000 */
[----:B------:R-:W0:Y:S02]  /*12720*/  LDG.E.U8 R16, desc[UR36][R154.64+0xe9] ;  /* 0x0000e9249a107981 */ /* 0x000e24000c1e1100 */
[----:B0-----:R-:W-:-:S05]  /*12730*/  PRMT R3, R16, 0x8880, RZ ;  /* 0x0000888010037816 */ /* 0x001fca00000000ff */
[----:B------:R-:W-:-:S07]  /*12740*/  IMAD R2, R3, R18, RZ ;  /* 0x0000001203027224 */ /* 0x000fce00078e02ff */
.L_x_525:
[----:B------:R-:W-:Y:S05]  /*12750*/  BSYNC B1 ;  /* 0x0000000000017941 */ /* 0x000fea0003800000 */
.L_x_524:
[----:B------:R-:W-:Y:S01]  /*12760*/  @!P6 IMAD R143, R143, R17, R2 ;  /* 0x000000118f8fe224 */ /* 0x000fe200078e0202 */
[----:B------:R-:W-:Y:S04]  /*12770*/  BSSY B1, `(.L_x_526) ;  /* 0x0000006000017945 */ /* 0x000fe80003800000 */
[----:B------:R0:W-:Y:S01]  /*12780*/  @!P6 STG.E.U8 desc[UR36][R8.64+0xe9], R143 ;  /* 0x0000e98f0800e986 */ /* 0x0001e2000c101124 */
[----:B------:R-:W-:Y:S05]  /*12790*/  @P4 BRA `(.L_x_527) ;  /* 0x00000000000c4947 */ /* 0x000fea0003800000 */
[----:B------:R-:W0:Y:S02]  /*127a0*/  LDG.E.U8 R16, desc[UR36][R14.64+0xf0] ;  /* 0x0000f0240e107981 */ /* 0x000e24000c1e1100 */
[----:B0-----:R-:W-:-:S05]  /*127b0*/  PRMT R3, R16, 0x8880, RZ ;  /* 0x0000888010037816 */ /* 0x001fca00000000ff */
[----:B------:R-:W-:-:S07]  /*127c0*/  IMAD R2, R3, R18, RZ ;  /* 0x0000001203027224 */ /* 0x000fce00078e02ff */
.L_x_527:
[----:B------:R-:W-:Y:S05]  /*127d0*/  BSYNC B1 ;  /* 0x0000000000017941 */ /* 0x000fea0003800000 */
.L_x_526:
[----:B------:R-:W-:Y:S01]  /*127e0*/  ISETP.LT.OR P3, PT, R0, 0xf2, !P2 ;  /* 0x000000f20000780c */ /* 0x000fe20005761670 */
[----:B0-----:R-:W-:Y:S01]  /*127f0*/  @!P4 IMAD R3, R144, R17, R2 ;  /* 0x000000119003c224 */ /* 0x001fe200078e0202 */
[----:B------:R-:W-:Y:S01]  /*12800*/  BSSY B1, `(.L_x_528) ;  /* 0x000000b000017945 */ /* 0x000fe20003800000 */
[C---:B------:R-:W-:Y:S02]  /*12810*/  ISETP.LT.OR P1, PT, R0.reuse, 0xf1, !P0 ;  /* 0x000000f10000780c */ /* 0x040fe40004721670 */
[C---:B------:R-:W-:Y:S01]  /*12820*/  ISETP.LT.OR P5, PT, R0.reuse, 0xf2, !P0 ;  /* 0x000000f20000780c */ /* 0x040fe200047a1670 */
[----:B------:R0:W-:Y:S01]  /*12830*/  @!P4 STG.E.U8 desc[UR36][R6.64+0xf0], R3 ;  /* 0x0000f0030600c986 */ /* 0x0001e2000c101124 */
[C---:B------:R-:W-:Y:S02]  /*12840*/  ISETP.LT.OR P4, PT, R0.reuse, 0xf9, !P2 ;  /* 0x000000f90000780c */ /* 0x040fe40005781670 */
[C---:B------:R-:W-:Y:S02]  /*12850*/  ISETP.LT.OR P2, PT, R0.reuse, 0xfa, !P2 ;  /* 0x000000fa0000780c */ /* 0x040fe40005741670 */
[----:B------:R-:W-:-:S02]  /*12860*/  ISETP.LT.OR P6, PT, R0, 0xf9, !P0 ;  /* 0x000000f90000780c */ /* 0x000fc400047c1670 */
[----:B------:R-:W-:Y:S11]  /*12870*/  @P3 BRA `(.L_x_529) ;  /* 0x00000000000c3947 */ /* 0x000ff60003800000 */
[----:B------:R-:W0:Y:S02]  /*12880*/  LDG.E.U8 R16, desc[UR36][R14.64+0xf1] ;  /* 0x0000f1240e107981 */ /* 0x000e24000c1e1100 */
[----:B0-----:R-:W-:-:S05]  /*12890*/  PRMT R3, R16, 0x8880, RZ ;  /* 0x0000888010037816 */ /* 0x001fca00000000ff */
[----:B------:R-:W-:-:S07]  /*128a0*/  IMAD R2, R3, R18, RZ ;  /* 0x0000001203027224 */ /* 0x000fce00078e02ff */
.L_x_529:
[----:B------:R-:W-:Y:S05]  /*128b0*/  BSYNC B1 ;  /* 0x0000000000017941 */ /* 0x000fea0003800000 */
.L_x_528:
[----:B------:R-:W-:Y:S01]  /*128c0*/  @!P3 IMAD R145, R145, R17, R2 ;  /* 0x000000119191b224 */ /* 0x000fe200078e0202 */
[----:B------:R-:W-:Y:S04]  /*128d0*/  BSSY B1, `(.L_x_530) ;  /* 0x0000006000017945 */ /* 0x000fe80003800000 */
[----:B------:R0:W-:Y:S01]  /*128e0*/  @!P3 STG.E.U8 desc[UR36][R6.64+0xf1], R145 ;  /* 0x0000f1910600b986 */ /* 0x0001e2000c101124 */
[----:B------:R-:W-:Y:S05]  /*128f0*/  @P1 BRA `(.L_x_531) ;  /* 0x00000000000c1947 */ /* 0x000fea0003800000 */
[----:B------:R-:W0:Y:S02]  /*12900*/  LDG.E.U8 R16, desc[UR36][R154.64+0xf0] ;  /* 0x0000f0249a107981 */ /* 0x000e24000c1e1100 */
[----:B0-----:R-:W-:-:S05]  /*12910*/  PRMT R3, R16, 0x8880, RZ ;  /* 0x0000888010037816 */ /* 0x001fca00000000ff */
[----:B------:R-:W-:-:S07]  /*12920*/  IMAD R2, R3, R18, RZ ;  /* 0x0000001203027224 */ /* 0x000fce00078e02ff */
.L_x_531:
[----:B------:R-:W-:Y:S05]  /*12930*/  BSYNC B1 ;  /* 0x0000000000017941 */ /* 0x000fea0003800000 */
.L_x_530:
[----:B0-----:R-:W-:Y:S01]  /*12940*/  @!P1 IMAD R3, R146, R17, R2 ;  /* 0x0000001192039224 */ /* 0x001fe200078e0202 */
[----:B------:R-:W-:Y:S04]  /*12950*/  BSSY B1, `(.L_x_532) ;  /* 0x0000006000017945 */ /* 0x000fe80003800000 */
[----:B------:R0:W-:Y:S01]  /*12960*/  @!P1 STG.E.U8 desc[UR36][R8.64+0xf0], R3 ;  /* 0x0000f00308009986 */ /* 0x0001e2000c101124 */
[----:B------:R-:W-:Y:S05]  /*12970*/  @P5 BRA `(.L_x_533) ;  /* 0x00000000000c5947 */ /* 0x000fea0003800000 */
[----:B------:R-:W0:Y:S02]  /*12980*/  LDG.E.U8 R16, desc[UR36][R154.64+0xf1] ;  /* 0x0000f1249a107981 */ /* 0x000e24000c1e1100 */
[----:B0-----:R-:W-:-:S05]  /*12990*/  PRMT R3, R16, 0x8880, RZ ;  /* 0x0000888010037816 */ /* 0x001fca00000000ff */
[----:B------:R-:W-:-:S07]  /*129a0*/  IMAD R2, R3, R18, RZ ;  /* 0x0000001203027224 */ /* 0x000fce00078e02ff */
.L_x_533:
[----:B------:R-:W-:Y:S05]  /*129b0*/  BSYNC B1 ;  /* 0x0000000000017941 */ /* 0x000fea0003800000 */
.L_x_532:
[----:B------:R-:W-:Y:S01]  /*129c0*/  @!P5 IMAD R147, R147, R17, R2 ;  /* 0x000000119393d224 */ /* 0x000fe200078e0202 */
[----:B------:R-:W-:Y:S04]  /*129d0*/  BSSY B1, `(.L_x_534) ;  /* 0x0000006000017945 */ /* 0x000fe80003800000 */
[----:B------:R0:W-:Y:S01]  /*129e0*/  @!P5 STG.E.U8 desc[UR36][R8.64+0xf1], R147 ;  /* 0x0000f1930800d986 */ /* 0x0001e2000c101124 */
[----:B------:R-:W-:Y:S05]  /*129f0*/  @P4 BRA `(.L_x_535) ;  /* 0x00000000000c4947 */ /* 0x000fea0003800000 */
[----:B------:R-:W0:Y:S02]  /*12a00*/  LDG.E.U8 R16, desc[UR36][R14.64+0xf8] ;  /* 0x0000f8240e107981 */ /* 0x000e24000c1e1100 */
[----:B0-----:R-:W-:-:S05]  /*12a10*/  PRMT R3, R16, 0x8880, RZ ;  /* 0x0000888010037816 */ /* 0x001fca00000000ff */
[----:B------:R-:W-:-:S07]  /*12a20*/  IMAD R2, R3, R18, RZ ;  /* 0x0000001203027224 */ /* 0x000fce00078e02ff */
.L_x_535:
[----:B------:R-:W-:Y:S05]  /*12a30*/  BSYNC B1 ;  /* 0x0000000000017941 */ /* 0x000fea0003800000 */
.L_x_534:
[----:B0-----:R-:W-:Y:S01]  /*12a40*/  @!P4 IMAD R3, R148, R17, R2 ;  /* 0x000000119403c224 */ /* 0x001fe200078e0202 */
[----:B------:R-:W-:Y:S04]  /*12a50*/  BSSY B1, `(.L_x_536) ;  /* 0x0000006000017945 */ /* 0x000fe80003800000 */
[----:B------:R0:W-:Y:S01]  /*12a60*/  @!P4 STG.E.U8 desc[UR36][R6.64+0xf8], R3 ;  /* 0x0000f8030600c986 */ /* 0x0001e2000c101124 */
[----:B------:R-:W-:Y:S05]  /*12a70*/  @P2 BRA `(.L_x_537) ;  /* 0x00000000000c2947 */ /* 0x000fea0003800000 */
[----:B------:R-:W0:Y:S02]  /*12a80*/  LDG.E.U8 R16, desc[UR36][R14.64+0xf9] ;  /* 0x0000f9240e107981 */ /* 0x000e24000c1e1100 */
[----:B0-----:R-:W-:-:S05]  /*12a90*/  PRMT R3, R16, 0x8880, RZ ;  /* 0x0000888010037816 */ /* 0x001fca00000000ff */
[----:B------:R-:W-:-:S07]  /*12aa0*/  IMAD R2, R3, R18, RZ ;  /* 0x0000001203027224 */ /* 0x000fce00078e02ff */
.L_x_537:
[----:B------:R-:W-:Y:S05]  /*12ab0*/  BSYNC B1 ;  /* 0x0000000000017941 */ /* 0x000fea0003800000 */
.L_x_536:
[----:B------:R-:W-:Y:S01]  /*12ac0*/  @!P2 IMAD R149, R149, R17, R2 ;  /* 0x000000119595a224 */ /* 0x000fe200078e0202 */
[----:B------:R-:W-:Y:S04]  /*12ad0*/  BSSY B1, `(.L_x_538) ;  /* 0x0000006000017945 */ /* 0x000fe80003800000 */
[----:B------:R0:W-:Y:S01]  /*12ae0*/  @!P2 STG.E.U8 desc[UR36][R6.64+0xf9], R149 ;  /* 0x0000f9950600a986 */ /* 0x0001e2000c101124 */
[----:B------:R-:W-:Y:S05]  /*12af0*/  @P6 BRA `(.L_x_539) ;  /* 0x00000000000c6947 */ /* 0x000fea0003800000 */
[----:B------:R-:W0:Y:S02]  /*12b00*/  LDG.E.U8 R16, desc[UR36][R154.64+0xf8] ;  /* 0x0000f8249a107981 */ /* 0x000e24000c1e1100 */
[----:B0-----:R-:W-:-:S05]  /*12b10*/  PRMT R3, R16, 0x8880, RZ ;  /* 0x0000888010037816 */ /* 0x001fca00000000ff */
[----:B------:R-:W-:-:S07]  /*12b20*/  IMAD R2, R3, R18, RZ ;  /* 0x0000001203027224 */ /* 0x000fce00078e02ff */
.L_x_539:
[----:B------:R-:W-:Y:S05]  /*12b30*/  BSYNC B1 ;  /* 0x0000000000017941 */ /* 0x000fea0003800000 */
.L_x_538:
[----:B0-----:R-:W-:Y:S01]  /*12b40*/  @!P6 IMAD R3, R150, R17, R2 ;  /* 0x000000119603e224 */ /* 0x001fe200078e0202 */
[----:B------:R-:W-:Y:S01]  /*12b50*/  ISETP.LT.OR P0, PT, R0, 0xfa, !P0 ;  /* 0x000000fa0000780c */ /* 0x000fe20004701670 */
[----:B------:R-:W-:Y:S03]  /*12b60*/  BSSY B1, `(.L_x_540) ;  /* 0x0000006000017945 */ /* 0x000fe60003800000 */
[----:B------:R0:W-:Y:S09]  /*12b70*/  @!P6 STG.E.U8 desc[UR36][R8.64+0xf8], R3 ;  /* 0x0000f8030800e986 */ /* 0x0001f2000c101124 */
[----:B------:R-:W-:Y:S05]  /*12b80*/  @P0 BRA `(.L_x_541) ;  /* 0x00000000000c0947 */ /* 0x000fea0003800000 */
[----:B------:R-:W0:Y:S02]  /*12b90*/  LDG.E.U8 R16, desc[UR36][R154.64+0xf9] ;  /* 0x0000f9249a107981 */ /* 0x000e24000c1e1100 */
[----:B0-----:R-:W-:-:S05]  /*12ba0*/  PRMT R3, R16, 0x8880, RZ ;  /* 0x0000888010037816 */ /* 0x001fca00000000ff */
[----:B------:R-:W-:-:S07]  /*12bb0*/  IMAD R2, R3, R18, RZ ;  /* 0x0000001203027224 */ /* 0x000fce00078e02ff */
.L_x_541:
[----:B------:R-:W-:Y:S05]  /*12bc0*/  BSYNC B1 ;  /* 0x0000000000017941 */ /* 0x000fea0003800000 */
.L_x_540:
[----:B------:R-:W-:Y:S01]  /*12bd0*/  IMAD R151, R151, R17, R2 ;  /* 0x0000001197977224 */ /* 0x000fe200078e0202 */
[----:B------:R-:W-:Y:S06]  /*12be0*/  @P0 BRA `(.L_x_542) ;  /* 0x0000003800180947 */ /* 0x000fec0003800000 */
[----:B------:R0:W-:Y:S01]  /*12bf0*/  STG.E.U8 desc[UR36][R8.64+0xf9], R151 ;  /* 0x0000f99708007986 */ /* 0x0001e2000c101124 */
[----:B------:R-:W-:Y:S05]  /*12c00*/  BRA `(.L_x_542) ;  /* 0x0000003800107947 */ /* 0x000fea0003800000 */
.L_x_29:
[----:B------:R-:W2:Y:S04]  /*12c10*/  LDL.LU R2, [R1] ;  /* 0x0000000001027983 */ /* 0x000ea80000300800 */
[----:B------:R-:W3:Y:S04]  /*12c20*/  LDL.LU R3, [R1+0xc] ;  /* 0x00000c0001037983 */ /* 0x000ee80000300800 */
[----:B------:R-:W4:Y:S04]  /*12c30*/  LDL.LU R12, [R1+0x14] ;  /* 0x00001400010c7983 */ /* 0x000f280000300800 */
[----:B------:R-:W5:Y:S04]  /*12c40*/  LDL.LU R13, [R1+0x8c] ;  /* 0x00008c00010d7983 */ /* 0x000f680000300800 */
        /* <DEDUP_REMOVED lines=63> */
[----:B------:R-:W5:Y:S01]  /*13040*/  LDL.LU R176, [R1+0x194] ;  /* 0x0001940001b07983 */ /* 0x000f620000300800 */
[----:B------:R-:W-:-:S03]  /*13050*/  ISETP.GE.AND P0, PT, R19, 0x1, PT ;  /* 0x000000011300780c */ /* 0x000fc60003f06270 */
[----:B------:R-:W5:Y:S04]  /*13060*/  LDL.LU R175, [R1+0x198] ;  /* 0x0001980001af7983 */ /* 0x000f680000300800 */
[----:B------:R-:W5:Y:S04]  /*13070*/  LDL.LU R174, [R1+0x19c] ;  /* 0x00019c0001ae7983 */ /* 0x000f680000300800 */
[----:B------:R-:W5:Y:S04]  /*13080*/  LDL.LU R173, [R1+0x1a0] ;  /* 0x0001a00001ad7983 */ /* 0x000f680000300800 */
[----:B------:R-:W5:Y:S01]  /*13090*/  LDL.LU R172, [R1+0x1a4] ;  /* 0x0001a40001ac7983 */ /* 0x000f620000300800 */
[----:B------:R-:W-:-:S03]  /*130a0*/  ISETP.LT.OR P1, PT, R0, 0x1, !P0 ;  /* 0x000000010000780c */ /* 0x000fc60004721670 */
        /* <DEDUP_REMOVED lines=13> */
[----:B--2---:R-:W-:-:S03]  /*13180*/  @!P1 IMAD R2, R2, R17, RZ ;  /* 0x0000001102029224 */ /* 0x004fc600078e02ff */
        /* <DEDUP_REMOVED lines=9> */
[----:B------:R0:W-:Y:S04]  /*13220*/  @!P1 STG.E.U8 desc[UR36][R4.64], R2 ;  /* 0x0000000204009986 */ /* 0x0001e8000c101124 */
[----:B0-----:R-:W3:Y:S01]  /*13230*/  LDL.LU R2, [R1+0x4] ;  /* 0x0000040001027983 */ /* 0x001ee20000300800 */
[----:B------:R-:W-:-:S02]  /*13240*/  ISETP.LT.OR P1, PT, R0, 0x2, !P0 ;  /* 0x000000020000780c */ /* 0x000fc40004721670 */
[----:B------:R-:W-:-:S11]  /*13250*/  ISETP.GE.AND P2, PT, R19, 0x9, PT ;  /* 0x000000091300780c */ /* 0x000fd60003f46270 */
[----:B---3--:R-:W-:-:S05]  /*13260*/  @!P1 IMAD R2, R2, R17, RZ ;  /* 0x0000001102029224 */ /* 0x008fca00078e02ff */
[----:B------:R0:W-:Y:S04]  /*13270*/  @!P1 STG.E.U8 desc[UR36][R4.64+0x1], R2 ;  /* 0x0000010204009986 */ /* 0x0001e8000c101124 */
[----:B0-----:R-:W3:Y:S01]  /*13280*/  LDL.LU R2, [R1+0x8] ;  /* 0x0000080001027983 */ /* 0x001ee20000300800 */
[C---:B------:R-:W-:Y:S02]  /*13290*/  ISETP.LT.OR P1, PT, R0.reuse, 0x1, !P2 ;  /* 0x000000010000780c */ /* 0x040fe40005721670 */
[C---:B------:R-:W-:Y:S02]  /*132a0*/  ISETP.LT.OR P3, PT, R0.reuse, 0x2, !P2 ;  /* 0x000000020000780c */ /* 0x040fe40005761670 */
[----:B------:R-:W-:-:S09]  /*132b0*/  ISETP.LT.OR P4, PT, R0, 0x9, !P0 ;  /* 0x000000090000780c */ /* 0x000fd20004781670 */
[----:B---3--:R-:W-:-:S05]  /*132c0*/  @!P1 IMAD R2, R2, R17, RZ ;  /* 0x0000001102029224 */ /* 0x008fca00078e02ff */
[----:B------:R0:W-:Y:S04]  /*132d0*/  @!P1 STG.E.U8 desc[UR36][R10.64], R2 ;  /* 0x000000020a009986 */ /* 0x0001e8000c101124 */
[----:B0-----:R-:W3:Y:S01]  /*132e0*/  LDL.LU R2, [R1+0x10] ;  /* 0x0000100001027983 */ /* 0x001ee20000300800 */
[----:B------:R-:W-:Y:S01]  /*132f0*/  @!P3 IMAD R3, R3, R17, RZ ;  /* 0x000000110303b224 */ /* 0x000fe200078e02ff */
[C---:B------:R-:W-:Y:S02]  /*13300*/  ISETP.LT.OR P1, PT, R0.reuse, 0xa, !P0 ;  /* 0x0000000a0000780c */ /* 0x040fe40004721670 */
[C---:B------:R-:W-:Y:S02]  /*13310*/  ISETP.LT.OR P5, PT, R0.reuse, 0x9, !P2 ;  /* 0x000000090000780c */ /* 0x040fe400057a1670 */
[----:B------:R0:W-:Y:S01]  /*13320*/  @!P3 STG.E.U8 desc[UR36][R10.64+0x1], R3 ;  /* 0x000001030a00b986 */ /* 0x0001e2000c101124 */
[----:B------:R-:W-:-:S03]  /*13330*/  ISETP.LT.OR P6, PT, R0, 0xa, !P2 ;  /* 0x0000000a0000780c */ /* 0x000fc600057c1670 */
[----:B0-----:R-:W5:Y:S01]  /*13340*/  LDL.LU R3, [R1+0x18] ;  /* 0x0000180001037983 */ /* 0x001f620000300800 */
[----:B---3--:R-:W-:-:S05]  /*13350*/  @!P4 IMAD R2, R2, R17, RZ ;  /* 0x000000110202c224 */ /* 0x008fca00078e02ff */
[----:B------:R0:W-:Y:S04]  /*13360*/  @!P4 STG.E.U8 desc[UR36][R4.64+0x8], R2 ;  /* 0x000008020400c986 */ /* 0x0001e8000c101124 */
[----:B0-----:R-:W3:Y:S01]  /*13370*/  LDL.LU R2, [R1+0x1c] ;  /* 0x00001c0001027983 */ /* 0x001ee20000300800 */
[-C--:B----4-:R-:W-:Y:S02]  /*13380*/  @!P1 IMAD R12, R12, R17.reuse, RZ ;  /* 0x000000110c0c9224 */ /* 0x090fe400078e02ff */
[----:B-----5:R-:W-:-:S03]  /*13390*/  @!P5 IMAD R3, R3, R17, RZ ;  /* 0x000000110303d224 */ /* 0x020fc600078e02ff */
[----:B------:R0:W-:Y:S04]  /*133a0*/  @!P1 STG.E.U8 desc[UR36][R4.64+0x9], R12 ;  /* 0x0000090c04009986 */ /* 0x0001e8000c101124 */
[----:B------:R1:W-:Y:S04]  /*133b0*/  @!P5 STG.E.U8 desc[UR36][R10.64+0x8], R3 ;  /* 0x000008030a00d986 */ /* 0x0003e8000c101124 */
[----:B0-----:R-:W4:Y:S04]  /*133c0*/  LDL.LU R12, [R1+0x28] ;  /* 0x00002800010c7983 */ /* 0x001f280000300800 */
[----:B-1----:R-:W5:Y:S01]  /*133d0*/  LDL.LU R3, [R1+0x20] ;  /* 0x0000200001037983 */ /* 0x002f620000300800 */
[----:B---3--:R-:W-:-:S05]  /*133e0*/  @!P6 IMAD R2, R2, R17, RZ ;  /* 0x000000110202e224 */ /* 0x008fca00078e02ff */
[----:B------:R0:W-:Y:S04]  /*133f0*/  @!P6 STG.E.U8 desc[UR36][R10.64+0x9], R2 ;  /* 0x000009020a00e986 */ /* 0x0001e8000c101124 */
[----:B0-----:R-:W3:Y:S01]  /*13400*/  LDL.LU R2, [R1+0x24] ;  /* 0x0000240001027983 */ /* 0x001ee20000300800 */
[C---:B------:R-:W-:Y:S02]  /*13410*/  ISETP.LT.OR P3, PT, R0.reuse, 0x11, !P0 ;  /* 0x000000110000780c */ /* 0x040fe40004761670 */
[----:B------:R-:W-:-:S11]  /*13420*/  ISETP.LT.OR P4, PT, R0, 0x12, !P0 ;  /* 0x000000120000780c */ /* 0x000fd60004781670 */
[----:B-----5:R-:W-:-:S05]  /*13430*/  @!P3 IMAD R3, R3, R17, RZ ;  /* 0x000000110303b224 */ /* 0x020fca00078e02ff */
[----:B------:R0:W-:Y:S04]  /*13440*/  @!P3 STG.E.U8 desc[UR36][R4.64+0x10], R3 ;  /* 0x000010030400b986 */ /* 0x0001e8000c101124 */
[----:B0-----:R-:W5:Y:S01]  /*13450*/  LDL.LU R3, [R1+0x2c] ;  /* 0x00002c0001037983 */ /* 0x001f620000300800 */
[----:B---3--:R-:W-:-:S05]  /*13460*/  @!P4 IMAD R2, R2, R17, RZ ;  /* 0x000000110202c224 */ /* 0x008fca00078e02ff */
[----:B------:R0:W-:Y:S04]  /*13470*/  @!P4 STG.E.U8 desc[UR36][R4.64+0x11], R2 ;  /* 0x000011020400c986 */ /* 0x0001e8000c101124 */
[----:B0-----:R-:W3:Y:S01]  /*13480*/  LDL.LU R2, [R1+0x30] ;  /* 0x0000300001027983 */ /* 0x001ee20000300800 */
[C---:B------:R-:W-:Y:S02]  /*13490*/  ISETP.LT.OR P1, PT, R0.reuse, 0x11, !P2 ;  /* 0x000000110000780c */ /* 0x040fe40005721670 */
[C---:B------:R-:W-:Y:S02]  /*134a0*/  ISETP.LT.OR P5, PT, R0.reuse, 0x12, !P2 ;  /* 0x000000120000780c */ /* 0x040fe400057a1670 */
[----:B------:R-:W-:-:S09]  /*134b0*/  ISETP.LT.OR P6, PT, R0, 0x19, !P0 ;  /* 0x000000190000780c */ /* 0x000fd200047c1670 */
        /* <DEDUP_REMOVED lines=38> */
[----:B------:R-:W-:-:S13]  /*13720*/  ISETP.LT.OR P6, PT, R0, 0x2a, !P0 ;  /* 0x0000002a0000780c */ /* 0x000fda00047c1670 */
[----:B-----5:R-:W-:-:S05]  /*13730*/  @!P6 IMAD R3, R3, R17, RZ ;  /* 0x000000110303e224 */ /* 0x020fca00078e02ff */
[----:B------:R-:W-:Y:S01]  /*13740*/  @!P6 STG.E.U8 desc[UR36][R4.64+0x29], R3 ;  /* 0x000029030400e986 */ /* 0x000fe2000c101124 */
[----:B---3--:R-:W-:-:S05]  /*13750*/  @!P5 IMAD R2, R2, R17, RZ ;  /* 0x000000110202d224 */ /* 0x008fca00078e02ff */
[----:B------:R0:W-:Y:S04]  /*13760*/  @!P5 STG.E.U8 desc[UR36][R4.64+0x28], R2 ;  /* 0x000028020400d986 */ /* 0x0001e8000c101124 */
[----:B0-----:R-:W3:Y:S04]  /*13770*/  LDL.LU R2, [R1+0x58] ;  /* 0x0000580001027983 */ /* 0x001ee80000300800 */
[----:B------:R-:W5:Y:S01]  /*13780*/  LDL.LU R3, [R1+0x5c] ;  /* 0x00005c0001037983 */ /* 0x000f620000300800 */
[C---:B------:R-:W-:Y:S02]  /*13790*/  ISETP.LT.OR P1, PT, R0.reuse, 0x29, !P2 ;  /* 0x000000290000780c */ /* 0x040fe40005721670 */
[----:B------:R-:W-:-:S11]  /*137a0*/  ISETP.LT.OR P3, PT, R0, 0x2a, !P2 ;  /* 0x0000002a0000780c */ /* 0x000fd60005761670 */
[----:B---3--:R-:W-:-:S05]  /*137b0*/  @!P1 IMAD R2, R2, R17, RZ ;  /* 0x0000001102029224 */ /* 0x008fca00078e02ff */
[----:B------:R0:W-:Y:S04]  /*137c0*/  @!P1 STG.E.U8 desc[UR36][R10.64+0x28], R2 ;  /* 0x000028020a009986 */ /* 0x0001e8000c101124 */
[----:B0-----:R-:W3:Y:S01]  /*137d0*/  LDL.LU R2, [R1+0x60] ;  /* 0x0000600001027983 */ /* 0x001ee20000300800 */
[----:B-----5:R-:W-:-:S05]  /*137e0*/  @!P3 IMAD R3, R3, R17, RZ ;  /* 0x000000110303b224 */ /* 0x020fca00078e02ff */
[----:B------:R0:W-:Y:S04]  /*137f0*/  @!P3 STG.E.U8 desc[UR36][R10.64+0x29], R3 ;  /* 0x000029030a00b986 */ /* 0x0001e8000c101124 */
[----:B0-----:R-:W5:Y:S01]  /*13800*/  LDL.LU R3, [R1+0x68] ;  /* 0x0000680001037983 */ /* 0x001f620000300800 */
[C---:B------:R-:W-:Y:S02]  /*13810*/  ISETP.LT.OR P4, PT, R0.reuse, 0x31, !P0 ;  /* 0x000000310000780c */ /* 0x040fe40004781670 */
[C---:B------:R-:W-:Y:S02]  /*13820*/  ISETP.LT.OR P5, PT, R0.reuse, 0x32, !P0 ;  /* 0x000000320000780c */ /* 0x040fe400047a1670 */
[----:B------:R-:W-:-:S11]  /*13830*/  ISETP.LT.OR P6, PT, R0, 0x31, !P2 ;  /* 0x000000310000780c */ /* 0x000fd600057c1670 */
[----:B----4-:R-:W-:-:S05]  /*13840*/  @!P5 IMAD R12, R12, R17, RZ ;  /* 0x000000110c0cd224 */ /* 0x010fca00078e02ff */
[----:B------:R-:W-:Y:S01]  /*13850*/  @!P5 STG.E.U8 desc[UR36][R4.64+0x31], R12 ;  /* 0x0000310c0400d986 */ /* 0x000fe2000c101124 */
[----:B---3--:R-:W-:-:S05]  /*13860*/  @!P4 IMAD R2, R2, R17, RZ ;  /* 0x000000110202c224 */ /* 0x008fca00078e02ff */
[----:B------:R0:W-:Y:S04]  /*13870*/  @!P4 STG.E.U8 desc[UR36][R4.64+0x30], R2 ;  /* 0x000030020400c986 */ /* 0x0001e8000c101124 */
[----:B0-----:R-:W3:Y:S01]  /*13880*/  LDL.LU R2, [R1+0x6c] ;  /* 0x00006c0001027983 */ /* 0x001ee20000300800 */
[----:B-----5:R-:W-:-:S03]  /*13890*/  @!P6 IMAD R3, R3, R17, RZ ;  /* 0x000000110303e224 */ /* 0x020fc600078e02ff */
[----:B------:R-:W4:Y:S04]  /*138a0*/  LDL.LU R12, [R1+0x78] ;  /* 0x00007800010c7983 */ /* 0x000f280000300800 */
[----:B------:R0:W-:Y:S04]  /*138b0*/  @!P6 STG.E.U8 desc[UR36][R10.64+0x30], R3 ;  /* 0x000030030a00e986 */ /* 0x0001e8000c101124 */
[----:B0-----:R-:W5:Y:S01]  /*138c0*/  LDL.LU R3, [R1+0x70] ;  /* 0x0000700001037983 */ /* 0x001f620000300800 */
        /* <DEDUP_REMOVED lines=11> */
[-C--:B----4-:R-:W-:Y:S02]  /*13980*/  @!P5 IMAD R12, R12, R17.reuse, RZ ;  /* 0x000000110c0cd224 */ /* 0x090fe400078e02ff */
[----:B---3--:R-:W-:-:S05]  /*13990*/  @!P4 IMAD R2, R2, R17, RZ ;  /* 0x000000110202c224 */ /* 0x008fca00078e02ff */
[----:B------:R0:W-:Y:S04]  /*139a0*/  @!P4 STG.E.U8 desc[UR36][R4.64+0x39], R2 ;  /* 0x000039020400c986 */ /* 0x0001e8000c101124 */
[----:B0-----:R-:W3:Y:S01]  /*139b0*/  LDL.LU R2, [R1+0x80] ;  /* 0x0000800001027983 */ /* 0x001ee20000300800 */
[----:B-----5:R-:W-:-:S03]  /*139c0*/  @!P6 IMAD R3, R3, R17, RZ ;  /* 0x000000110303e224 */ /* 0x020fc600078e02ff */
[----:B------:R0:W-:Y:S04]  /*139d0*/  @!P5 STG.E.U8 desc[UR36][R10.64+0x38], R12 ;  /* 0x0000380c0a00d986 */ /* 0x0001e8000c101124 */
[----:B------:R1:W-:Y:S04]  /*139e0*/  @!P6 STG.E.U8 desc[UR36][R10.64+0x39], R3 ;  /* 0x000039030a00e986 */ /* 0x0003e8000c101124 */
[----:B0-----:R-:W4:Y:S04]  /*139f0*/  LDL.LU R12, [R1+0xa0] ;  /* 0x0000a000010c7983 */ /* 0x001f280000300800 */
[----:B-1----:R-:W5:Y:S01]  /*13a00*/  LDL.LU R3, [R1+0x84] ;  /* 0x0000840001037983 */ /* 0x002f620000300800 */
[----:B------:R-:W-:-:S02]  /*13a10*/  ISETP.LT.OR P1, PT, R0, 0x41, !P0 ;  /* 0x000000410000780c */ /* 0x000fc40004721670 */
        /* <DEDUP_REMOVED lines=9> */
[C---:B------:R-:W-:Y:S02]  /*13ab0*/  ISETP.LT.OR P6, PT, R0.reuse, 0x49, !P0 ;  /* 0x000000490000780c */ /* 0x040fe400047c1670 */
[----:B------:R-:W-:-:S02]  /*13ac0*/  ISETP.LT.OR P1, PT, R0, 0x4a, !P0 ;  /* 0x0000004a0000780c */ /* 0x000fc40004721670 */
[----:B------:R-:W-:-:S07]  /*13ad0*/  ISETP.LT.OR P3, PT, R0, 0x49, !P2 ;  /* 0x000000490000780c */ /* 0x000fce0005761670 */
[-C--:B------:R-:W-:Y:S02]  /*13ae0*/  @!P5 IMAD R13, R13, R17.reuse, RZ ;  /* 0x000000110d0dd224 */ /* 0x080fe400078e02ff */
[-C--:B------:R-:W-:Y:S02]  /*13af0*/  @!P6 IMAD R15, R15, R17.reuse, RZ ;  /* 0x000000110f0fe224 */ /* 0x080fe400078e02ff */
[----:B------:R-:W-:Y:S01]  /*13b00*/  @!P1 IMAD R21, R21, R17, RZ ;  /* 0x0000001115159224 */ /* 0x000fe200078e02ff */
[----:B------:R4:W-:Y:S01]  /*13b10*/  @!P5 STG.E.U8 desc[UR36][R10.64+0x41], R13 ;  /* 0x0000410d0a00d986 */ /* 0x0009e2000c101124 */
[----:B------:R-:W-:-:S13]  /*13b20*/  ISETP.LT.OR P5, PT, R0, 0x51, !P0 ;  /* 0x000000510000780c */ /* 0x000fda00047a1670 */
[-C--:B----4-:R-:W-:Y:S02]  /*13b30*/  @!P5 IMAD R13, R12, R17.reuse, RZ ;  /* 0x000000110c0dd224 */ /* 0x090fe400078e02ff */
[----:B---3--:R-:W-:-:S05]  /*13b40*/  @!P4 IMAD R2, R2, R17, RZ ;  /* 0x000000110202c224 */ /* 0x008fca00078e02ff */
[----:B------:R-:W-:Y:S01]  /*13b50*/  @!P4 STG.E.U8 desc[UR36][R10.64+0x40], R2 ;  /* 0x000040020a00c986 */ /* 0x000fe2000c101124 */
[----:B------:R-:W-:-:S03]  /*13b60*/  ISETP.LT.OR P4, PT, R0, 0x4a, !P2 ;  /* 0x0000004a0000780c */ /* 0x000fc60005781670 */
[----:B------:R0:W-:Y:S01]  /*13b70*/  @!P6 STG.E.U8 desc[UR36][R4.64+0x48], R15 ;  /* 0x0000480f0400e986 */ /* 0x0001e2000c101124 */
[----:B------:R-:W-:-:S03]  /*13b80*/  ISETP.LT.OR P6, PT, R0, 0x52, !P0 ;  /* 0x000000520000780c */ /* 0x000fc600047c1670 */
[----:B------:R-:W-:Y:S01]  /*13b90*/  @!P1 STG.E.U8 desc[UR36][R4.64+0x49], R21 ;  /* 0x0000491504009986 */ /* 0x000fe2000c101124 */
[----:B------:R-:W-:-:S05]  /*13ba0*/  ISETP.LT.OR P1, PT, R0, 0x51, !P2 ;  /* 0x000000510000780c */ /* 0x000fca0005721670 */
[-C--:B------:R-:W-:Y:S02]  /*13bb0*/  @!P4 IMAD R23, R23, R17.reuse, RZ ;  /* 0x000000111717c224 */ /* 0x080fe400078e02ff */
[-C--:B-----5:R-:W-:Y:S02]  /*13bc0*/  @!P3 IMAD R3, R3, R17.reuse, RZ ;  /* 0x000000110303b224 */ /* 0x0a0fe400078e02ff */
[-C--:B0-----:R-:W-:Y:S01]  /*13bd0*/  @!P6 IMAD R15, R235, R17.reuse, RZ ;  /* 0x00000011eb0fe224 */ /* 0x081fe200078e02ff */
[----:B------:R-:W-:Y:S03]  /*13be0*/  @!P4 STG.E.U8 desc[UR36][R10.64+0x49], R23 ;  /* 0x000049170a00c986 */ /* 0x000fe6000c101124 */
[----:B------:R-:W-:Y:S01]  /*13bf0*/  @!P1 IMAD R153, R153, R17, RZ ;  /* 0x0000001199999224 */ /* 0x000fe200078e02ff */
[----:B------:R0:W-:Y:S01]  /*13c00*/  @!P3 STG.E.U8 desc[UR36][R10.64+0x48], R3 ;  /* 0x000048030a00b986 */ /* 0x0001e2000c101124 */
[----:B------:R-:W-:-:S02]  /*13c10*/  ISETP.LT.OR P3, PT, R0, 0x52, !P2 ;  /* 0x000000520000780c */ /* 0x000fc40005761670 */
[C---:B------:R-:W-:Y:S01]  /*13c20*/  ISETP.LT.OR P4, PT, R0.reuse, 0x59, !P0 ;  /* 0x000000590000780c */ /* 0x040fe20004781670 */
[----:B------:R1:W-:Y:S01]  /*13c30*/  @!P5 STG.E.U8 desc[UR36][R4.64+0x50], R13 ;  /* 0x0000500d0400d986 */ /* 0x0003e2000c101124 */
[----:B------:R-:W-:-:S03]  /*13c40*/  ISETP.LT.OR P5, PT, R0, 0x5a, !P0 ;  /* 0x0000005a0000780c */ /* 0x000fc600047a1670 */
[----:B------:R3:W-:Y:S01]  /*13c50*/  @!P6 STG.E.U8 desc[UR36][R4.64+0x51], R15 ;  /* 0x0000510f0400e986 */ /* 0x0007e2000c101124 */
[----:B------:R-:W-:-:S03]  /*13c60*/  ISETP.LT.OR P6, PT, R0, 0x59, !P2 ;  /* 0x000000590000780c */ /* 0x000fc600057c1670 */
[----:B------:R-:W-:Y:S01]  /*13c70*/  @!P1 STG.E.U8 desc[UR36][R10.64+0x50], R153 ;  /* 0x000050990a009986 */ /* 0x000fe2000c101124 */
[----:B------:R-:W-:Y:S01]  /*13c80*/  ISETP.LT.OR P1, PT, R0, 0x5a, !P2 ;  /* 0x0000005a0000780c */ /* 0x000fe20005721670 */
[-C--:B0-----:R-:W-:Y:S02]  /*13c90*/  @!P3 IMAD R3, R234, R17.reuse, RZ ;  /* 0x00000011ea03b224 */ /* 0x081fe400078e02ff */
[-C--:B------:R-:W-:Y:S02]  /*13ca0*/  @!P4 IMAD R21, R233, R17.reuse, RZ ;  /* 0x00000011e915c224 */ /* 0x080fe400078e02ff */
[-C--:B-1----:R-:W-:Y:S01]  /*13cb0*/  @!P5 IMAD R13, R232, R17.reuse, RZ ;  /* 0x00000011e80dd224 */ /* 0x082fe200078e02ff */
[----:B------:R0:W-:Y:S03]  /*13cc0*/  @!P3 STG.E.U8 desc[UR36][R10.64+0x51], R3 ;  /* 0x000051030a00b986 */ /* 0x0001e6000c101124 */
[----:B---3--:R-:W-:Y:S01]  /*13cd0*/  @!P6 IMAD R15, R231, R17, RZ ;  /* 0x00000011e70fe224 */ /* 0x008fe200078e02ff */
[----:B------:R1:W-:Y:S01]  /*13ce0*/  @!P4 STG.E.U8 desc[UR36][R4.64+0x58], R21 ;  /* 0x000058150400c986 */ /* 0x0003e2000c101124 */
[----:B------:R-:W-:-:S02]  /*13cf0*/  ISETP.LT.OR P3, PT, R0, 0x61, !P0 ;  /* 0x000000610000780c */ /* 0x000fc40004761670 */
[----:B------:R-:W-:Y:S01]  /*13d00*/  @!P1 IMAD R23, R230, R17, RZ ;  /* 0x00000011e6179224 */ /* 0x000fe200078e02ff */
        /* <DEDUP_REMOVED lines=8> */
[-C--:B-1----:R-:W-:Y:S02]  /*13d90*/  @!P4 IMAD R21, R228, R17.reuse, RZ ;  /* 0x00000011e415c224 */ /* 0x082fe400078e02ff */
[-C--:B---3--:R-:W-:Y:S01]  /*13da0*/  @!P5 IMAD R13, R227, R17.reuse, RZ ;  /* 0x00000011e30dd224 */ /* 0x088fe200078e02ff */
[----:B------:R0:W-:Y:S03]  /*13db0*/  @!P3 STG.E.U8 desc[UR36][R4.64+0x60], R3 ;  /* 0x000060030400b986 */ /* 0x0001e6000c101124 */
[----:B----4-:R-:W-:Y:S01]  /*13dc0*/  @!P6 IMAD R15, R226, R17, RZ ;  /* 0x00000011e20fe224 */ /* 0x010fe200078e02ff */
        /* <DEDUP_REMOVED lines=134> */
[-C--:B----4-:R-:W-:Y:S01]  /*14630*/  @!P6 IMAD R15, R181, R17.reuse, RZ ;  /* 0x00000011b50fe224 */ /* 0x090fe200078e02ff */
[----:B------:R1:W-:Y:S03]  /*14640*/  @!P4 STG.E.U8 desc[UR36][R10.64+0xb8], R21 ;  /* 0x0000b8150a00c986 */ /* 0x0003e6000c101124 */
[----:B------:R-:W-:Y:S01]  /*14650*/  @!P1 IMAD R23, R180, R17, RZ ;  /* 0x00000011b4179224 */ /* 0x000fe200078e02ff */
[C---:B------:R-:W-:Y:S01]  /*14660*/  ISETP.LT.OR P3, PT, R0.reuse, 0xc1, !P2 ;  /* 0x000000c10000780c */ /* 0x040fe20005761670 */
[----:B------:R3:W-:Y:S01]  /*14670*/  @!P5 STG.E.U8 desc[UR36][R10.64+0xb9], R13 ;  /* 0x0000b90d0a00d986 */ /* 0x0007e2000c101124 */
[----:B------:R-:W-:-:S02]  /*14680*/  ISETP.LT.OR P4, PT, R0, 0xc2, !P2 ;  /* 0x000000c20000780c */ /* 0x000fc40005781670 */
[C---:B------:R-:W-:Y:S01]  /*14690*/  ISETP.LT.OR P5, PT, R0.reuse, 0xc9, !P0 ;  /* 0x000000c90000780c */ /* 0x040fe200047a1670 */
[----:B------:R4:W-:Y:S01]  /*146a0*/  @!P6 STG.E.U8 desc[UR36][R4.64+0xc0], R15 ;  /* 0x0000c00f0400e986 */ /* 0x0009e2000c101124 */
[----:B------:R-:W-:-:S03]  /*146b0*/  ISETP.LT.OR P6, PT, R0, 0xca, !P0 ;  /* 0x000000ca0000780c */ /* 0x000fc600047c1670 */
[----:B------:R-:W-:Y:S01]  /*146c0*/  @!P1 STG.E.U8 desc[UR36][R4.64+0xc1], R23 ;  /* 0x0000c11704009986 */ /* 0x000fe2000c101124 */
[----:B------:R-:W-:-:S03]  /*146d0*/  ISETP.LT.OR P1, PT, R0, 0xc9, !P2 ;  /* 0x000000c90000780c */ /* 0x000fc60005721670 */
[-C--:B0-----:R-:W-:Y:S02]  /*146e0*/  @!P3 IMAD R3, R179, R17.reuse, RZ ;  /* 0x00000011b303b224 */ /* 0x081fe400078e02ff */
[-C--:B-1----:R-:W-:Y:S02]  /*146f0*/  @!P4 IMAD R21, R178, R17.reuse, RZ ;  /* 0x00000011b215c224 */ /* 0x082fe400078e02ff */
[-C--:B---3--:R-:W-:Y:S02]  /*14700*/  @!P5 IMAD R13, R177, R17.reuse, RZ ;  /* 0x00000011b10dd224 */ /* 0x088fe400078e02ff */
[-C--:B----4-:R-:W-:Y:S01]  /*14710*/  @!P6 IMAD R15, R176, R17.reuse, RZ ;  /* 0x00000011b00fe224 */ /* 0x090fe200078e02ff */
[----:B------:R0:W-:Y:S03]  /*14720*/  @!P3 STG.E.U8 desc[UR36][R10.64+0xc0], R3 ;  /* 0x0000c0030a00b986 */ /* 0x0001e6000c101124 */
        /* <DEDUP_REMOVED lines=36> */
[----:B------:R4:W-:Y:S04]  /*14970*/  @!P6 STG.E.U8 desc[UR36][R10.64+0xd9], R15 ;  /* 0x0000d90f0a00e986 */ /* 0x0009e8000c101124 */
[----:B------:R-:W-:Y:S01]  /*14980*/  @!P1 STG.E.U8 desc[UR36][R4.64+0xe0], R153 ;  /* 0x0000e09904009986 */ /* 0x000fe2000c101124 */
[C---:B------:R-:W-:Y:S02]  /*14990*/  ISETP.LT.OR P1, PT, R0.reuse, 0xea, !P0 ;  /* 0x000000ea0000780c */ /* 0x040fe40004721670 */
[----:B------:R-:W-:Y:S01]  /*149a0*/  ISETP.LT.OR P6, PT, R0, 0xe9, !P0 ;  /* 0x000000e90000780c */ /* 0x000fe200047c1670 */
[-C--:B0-----:R-:W-:Y:S02]  /*149b0*/  @!P3 IMAD R3, R164, R17.reuse, RZ ;  /* 0x00000011a403b224 */ /* 0x081fe400078e02ff */
[----:B-1----:R-:W-:-:S02]  /*149c0*/  @!P4 IMAD R21, R163, R17, RZ ;  /* 0x00000011a315c224 */ /* 0x002fc400078e02ff */
[----:B---3--:R-:W-:Y:S01]  /*149d0*/  @!P5 IMAD R13, R162, R17, RZ ;  /* 0x00000011a20dd224 */ /* 0x008fe200078e02ff */
[----:B------:R0:W-:Y:S01]  /*149e0*/  @!P3 STG.E.U8 desc[UR36][R4.64+0xe1], R3 ;  /* 0x0000e1030400b986 */ /* 0x0001e2000c101124 */
[----:B------:R-:W-:-:S04]  /*149f0*/  ISETP.LT.OR P3, PT, R0, 0xe9, !P2 ;  /* 0x000000e90000780c */ /* 0x000fc80005761670 */
[-C--:B------:R-:W-:Y:S01]  /*14a00*/  @!P1 IMAD R23, R160, R17.reuse, RZ ;  /* 0x00000011a0179224 */ /* 0x080fe200078e02ff */
[----:B------:R2:W-:Y:S01]  /*14a10*/  @!P4 STG.E.U8 desc[UR36][R10.64+0xe0], R21 ;  /* 0x0000e0150a00c986 */ /* 0x0005e2000c101124 */
[----:B----4-:R-:W-:Y:S01]  /*14a20*/  @!P6 IMAD R15, R161, R17, RZ ;  /* 0x00000011a10fe224 */ /* 0x010fe200078e02ff */
[C---:B------:R-:W-:Y:S02]  /*14a30*/  ISETP.LT.OR P4, PT, R0.reuse, 0xea, !P2 ;  /* 0x000000ea0000780c */ /* 0x040fe40005781670 */
[----:B------:R1:W-:Y:S01]  /*14a40*/  @!P5 STG.E.U8 desc[UR36][R10.64+0xe1], R13 ;  /* 0x0000e10d0a00d986 */ /* 0x0003e2000c101124 */
[----:B------:R-:W-:-:S03]  /*14a50*/  ISETP.LT.OR P5, PT, R0, 0xf1, !P0 ;  /* 0x000000f10000780c */ /* 0x000fc600047a1670 */
[----:B------:R-:W-:Y:S01]  /*14a60*/  @!P1 STG.E.U8 desc[UR36][R4.64+0xe9], R23 ;  /* 0x0000e91704009986 */ /* 0x000fe2000c101124 */
[----:B------:R-:W-:-:S03]  /*14a70*/  ISETP.LT.OR P1, PT, R0, 0xf2, !P0 ;  /* 0x000000f20000780c */ /* 0x000fc60004721670 */
[----:B------:R3:W-:Y:S01]  /*14a80*/  @!P6 STG.E.U8 desc[UR36][R4.64+0xe8], R15 ;  /* 0x0000e80f0400e986 */ /* 0x0007e2000c101124 */
[----:B------:R-:W-:Y:S01]  /*14a90*/  ISETP.LT.OR P6, PT, R0, 0xf1, !P2 ;  /* 0x000000f10000780c */ /* 0x000fe200057c1670 */
[-C--:B0-----:R-:W-:Y:S02]  /*14aa0*/  @!P3 IMAD R3, R159, R17.reuse, RZ ;  /* 0x000000119f03b224 */ /* 0x081fe400078e02ff */
[-C--:B--2---:R-:W-:Y:S02]  /*14ab0*/  @!P4 IMAD R21, R158, R17.reuse, RZ ;  /* 0x000000119e15c224 */ /* 0x084fe400078e02ff */
[-C--:B-1----:R-:W-:Y:S01]  /*14ac0*/  @!P5 IMAD R13, R157, R17.reuse, RZ ;  /* 0x000000119d0dd224 */ /* 0x082fe200078e02ff */
[----:B------:R0:W-:Y:S01]  /*14ad0*/  @!P3 STG.E.U8 desc[UR36][R10.64+0xe8], R3 ;  /* 0x0000e8030a00b986 */ /* 0x0001e2000c101124 */
[----:B------:R-:W-:Y:S02]  /*14ae0*/  ISETP.LT.OR P3, PT, R0, 0xf2, !P2 ;  /* 0x000000f20000780c */ /* 0x000fe40005761670 */
[-C--:B---3--:R-:W-:Y:S01]  /*14af0*/  @!P1 IMAD R15, R156, R17.reuse, RZ ;  /* 0x000000119c0f9224 */ /* 0x088fe200078e02ff */
[----:B------:R1:W-:Y:S03]  /*14b00*/  @!P4 STG.E.U8 desc[UR36][R10.64+0xe9], R21 ;  /* 0x0000e9150a00c986 */ /* 0x0003e6000c101124 */
[----:B------:R-:W-:Y:S01]  /*14b10*/  @!P6 IMAD R23, R155, R17, RZ ;  /* 0x000000119b17e224 */ /* 0x000fe200078e02ff */
[C---:B------:R-:W-:Y:S01]  /*14b20*/  ISETP.LT.OR P4, PT, R0.reuse, 0xf9, !P0 ;  /* 0x000000f90000780c */ /* 0x040fe20004781670 */
[----:B------:R-:W-:Y:S01]  /*14b30*/  @!P1 STG.E.U8 desc[UR36][R4.64+0xf1], R15 ;  /* 0x0000f10f04009986 */ /* 0x000fe2000c101124 */
[----:B------:R-:W-:-:S02]  /*14b40*/  ISETP.LT.OR P0, PT, R0, 0xfa, !P0 ;  /* 0x000000fa0000780c */ /* 0x000fc40004701670 */
[C---:B------:R-:W-:Y:S01]  /*14b50*/  ISETP.GE.AND P1, PT, R19.reuse, 0x81, PT ;  /* 0x000000811300780c */ /* 0x040fe20003f26270 */
[----:B------:R2:W-:Y:S01]  /*14b60*/  @!P5 STG.E.U8 desc[UR36][R4.64+0xf0], R13 ;  /* 0x0000f00d0400d986 */ /* 0x0005e2000c101124 */
[C---:B------:R-:W-:Y:S02]  /*14b70*/  ISETP.LT.OR P5, PT, R0.reuse, 0xf9, !P2 ;  /* 0x000000f90000780c */ /* 0x040fe400057a1670 */
[C---:B------:R-:W-:Y:S01]  /*14b80*/  ISETP.LT.OR P2, PT, R0.reuse, 0xfa, !P2 ;  /* 0x000000fa0000780c */ /* 0x040fe20005741670 */
[----:B------:R-:W-:Y:S01]  /*14b90*/  @!P6 STG.E.U8 desc[UR36][R10.64+0xf0], R23 ;  /* 0x0000f0170a00e986 */ /* 0x000fe2000c101124 */
[----:B------:R-:W-:Y:S01]  /*14ba0*/  ISETP.LT.OR P6, PT, R0, 0x1, !P1 ;  /* 0x000000010000780c */ /* 0x000fe20004fc1670 */
[-C--:B0-----:R-:W-:Y:S02]  /*14bb0*/  @!P3 IMAD R3, R154, R17.reuse, RZ ;  /* 0x000000119a03b224 */ /* 0x081fe400078e02ff */
[-C--:B-1----:R-:W-:Y:S02]  /*14bc0*/  @!P4 IMAD R21, R152, R17.reuse, RZ ;  /* 0x000000119815c224 */ /* 0x082fe400078e02ff */
[----:B------:R-:W-:Y:S01]  /*14bd0*/  @!P0 IMAD R153, R22, R17, RZ ;  /* 0x0000001116998224 */ /* 0x000fe200078e02ff */
[----:B------:R0:W-:Y:S01]  /*14be0*/  @!P3 STG.E.U8 desc[UR36][R10.64+0xf1], R3 ;  /* 0x0000f1030a00b986 */ /* 0x0001e2000c101124 */
[----:B------:R-:W-:-:S02]  /*14bf0*/  ISETP.GE.AND P3, PT, R19, 0x89, PT ;  /* 0x000000891300780c */ /* 0x000fc40003f66270 */
[-C--:B--2---:R-:W-:Y:S02]  /*14c00*/  @!P5 IMAD R13, R20, R17.reuse, RZ ;  /* 0x00000011140dd224 */ /* 0x084fe400078e02ff */
[-C--:B------:R-:W-:Y:S01]  /*14c10*/  @!P2 IMAD R15, R14, R17.reuse, RZ ;  /* 0x000000110e0fa224 */ /* 0x080fe200078e02ff */
[----:B------:R-:W-:Y:S01]  /*14c20*/  @!P0 STG.E.U8 desc[UR36][R4.64+0xf9], R153 ;  /* 0x0000f99904008986 */ /* 0x000fe2000c101124 */
[----:B------:R-:W-:Y:S01]  /*14c30*/  @!P6 IMAD R19, R24, R17, RZ ;  /* 0x000000111813e224 */ /* 0x000fe200078e02ff */
[C---:B------:R-:W-:Y:S02]  /*14c40*/  ISETP.LT.OR P0, PT, R0.reuse, 0x2, !P1 ;  /* 0x000000020000780c */ /* 0x040fe40004f01670 */
[----:B------:R1:W-:Y:S01]  /*14c50*/  @!P4 STG.E.U8 desc[UR36][R4.64+0xf8], R21 ;  /* 0x0000f8150400c986 */ /* 0x0003e2000c101124 */
[----:B------:R-:W-:-:S03]  /*14c60*/  ISETP.LT.OR P4, PT, R0, 0x1, !P3 ;  /* 0x000000010000780c */ /* 0x000fc60005f81670 */
[----:B------:R-:W-:Y:S01]  /*14c70*/  @!P5 STG.E.U8 desc[UR36][R10.64+0xf8], R13 ;  /* 0x0000f80d0a00d986 */ /* 0x000fe2000c101124 */
[----:B------:R-:W-:-:S03]  /*14c80*/  ISETP.LT.OR P5, PT, R0, 0x2, !P3 ;  /* 0x000000020000780c */ /* 0x000fc60005fa1670 */
[----:B------:R-:W-:Y:S01]  /*14c90*/  @!P2 STG.E.U8 desc[UR36][R10.64+0xf9], R15 ;  /* 0x0000f90f0a00a986 */ /* 0x000fe2000c101124 */
[----:B------:R-:W-:-:S03]  /*14ca0*/  ISETP.LT.OR P2, PT, R0, 0x9, !P1 ;  /* 0x000000090000780c */ /* 0x000fc60004f41670 */
[----:B------:R-:W-:Y:S01]  /*14cb0*/  @!P6 STG.E.U8 desc[UR36][R6.64], R19 ;  /* 0x000000130600e986 */ /* 0x000fe2000c101124 */
[----:B------:R-:W-:Y:S01]  /*14cc0*/  ISETP.LT.OR P6, PT, R0, 0xa, !P1 ;  /* 0x0000000a0000780c */ /* 0x000fe20004fc1670 */
[-C--:B------:R-:W-:Y:S02]  /*14cd0*/  @!P0 IMAD R25, R25, R17.reuse, RZ ;  /* 0x0000001119198224 */ /* 0x080fe400078e02ff */
[-C--:B0-----:R-:W-:Y:S02]  /*14ce0*/  @!P4 IMAD R3, R26, R17.reuse, RZ ;  /* 0x000000111a03c224 */ /* 0x081fe400078e02ff */
[-C--:B------:R-:W-:Y:S01]  /*14cf0*/  @!P5 IMAD R27, R27, R17.reuse, RZ ;  /* 0x000000111b1bd224 */ /* 0x080fe200078e02ff */
[----:B------:R-:W-:Y:S03]  /*14d00*/  @!P0 STG.E.U8 desc[UR36][R6.64+0x1], R25 ;  /* 0x0000011906008986 */ /* 0x000fe6000c101124 */
[----:B-1----:R-:W-:Y:S01]  /*14d10*/  @!P2 IMAD R5, R28, R17, RZ ;  /* 0x000000111c05a224 */ /* 0x002fe200078e02ff */
[----:B------:R0:W-:Y:S01]  /*14d20*/  @!P4 STG.E.U8 desc[UR36][R8.64], R3 ;  /* 0x000000030800c986 */ /* 0x0001e2000c101124 */
[----:B------:R-:W-:-:S02]  /*14d30*/  ISETP.LT.OR P0, PT, R0, 0xa, !P3 ;  /* 0x0000000a0000780c */ /* 0x000fc40005f01670 */
[----:B------:R-:W-:Y:S01]  /*14d40*/  @!P6 IMAD R29, R29, R17, RZ ;  /* 0x000000111d1de224 */ /* 0x000fe200078e02ff */
[C---:B------:R-:W-:Y:S01]  /*14d50*/  ISETP.LT.OR P4, PT, R0.reuse, 0x9, !P3 ;  /* 0x000000090000780c */ /* 0x040fe20005f81670 */
[----:B------:R-:W-:Y:S01]  /*14d60*/  @!P5 STG.E.U8 desc[UR36][R8.64+0x1], R27 ;  /* 0x0000011b0800d986 */ /* 0x000fe2000c101124 */
[----:B------:R-:W-:-:S03]  /*14d70*/  ISETP.LT.OR P5, PT, R0, 0x11, !P1 ;  /* 0x000000110000780c */ /* 0x000fc60004fa1670 */
[----:B------:R1:W-:Y:S01]  /*14d80*/  @!P2 STG.E.U8 desc[UR36][R6.64+0x8], R5 ;  /* 0x000008050600a986 */ /* 0x0003e2000c101124 */
[----:B------:R-:W-:-:S03]  /*14d90*/  ISETP.LT.OR P2, PT, R0, 0x12, !P1 ;  /* 0x000000120000780c */ /* 0x000fc60004f41670 */
[----:B------:R-:W-:Y:S01]  /*14da0*/  @!P6 STG.E.U8 desc[UR36][R6.64+0x9], R29 ;  /* 0x0000091d0600e986 */ /* 0x000fe2000c101124 */
[----:B------:R-:W-:Y:S01]  /*14db0*/  ISETP.LT.OR P6, PT, R0, 0x11, !P3 ;  /* 0x000000110000780c */ /* 0x000fe20005fc1670 */
[-C--:B------:R-:W-:Y:S02]  /*14dc0*/  @!P0 IMAD R31, R31, R17.reuse, RZ ;  /* 0x000000111f1f8224 */ /* 0x080fe400078e02ff */
[-C--:B0-----:R-:W-:Y:S02]  /*14dd0*/  @!P4 IMAD R3, R30, R17.reuse, RZ ;  /* 0x000000111e03c224 */ /* 0x081fe400078e02ff */
[-C--:B------:R-:W-:Y:S01]  /*14de0*/  @!P5 IMAD R11, R32, R17.reuse, RZ ;  /* 0x00000011200bd224 */ /* 0x080fe200078e02ff */
[----:B------:R-:W-:Y:S03]  /*14df0*/  @!P0 STG.E.U8 desc[UR36][R8.64+0x9], R31 ;  /* 0x0000091f08008986 */ /* 0x000fe6000c101124 */
[----:B------:R-:W-:Y:S01]  /*14e00*/  @!P2 IMAD R33, R33, R17, RZ ;  /* 0x000000112121a224 */ /* 0x000fe200078e02ff */
[----:B------:R0:W-:Y:S01]  /*14e10*/  @!P4 STG.E.U8 desc[UR36][R8.64+0x8], R3 ;  /* 0x000008030800c986 */ /* 0x0001e2000c101124 */
[----:B------:R-:W-:-:S02]  /*14e20*/  ISETP.LT.OR P0, PT, R0, 0x12, !P3 ;  /* 0x000000120000780c */ /* 0x000fc40005f01670 */
[----:B-1----:R-:W-:Y:S01]  /*14e30*/  @!P6 IMAD R5, R34, R17, RZ ;  /* 0x000000112205e224 */ /* 0x002fe200078e02ff */
[C---:B------:R-:W-:Y:S01]  /*14e40*/  ISETP.LT.OR P4, PT, R0.reuse, 0x19, !P1 ;  /* 0x000000190000780c */ /* 0x040fe20004f81670 */
[----:B------:R-:W-:Y:S01]  /*14e50*/  @!P5 STG.E.U8 desc[UR36][R6.64+0x10], R11 ;  /* 0x0000100b0600d986 */ /* 0x000fe2000c101124 */
[----:B------:R-:W-:-:S03]  /*14e60*/  ISETP.LT.OR P5, PT, R0, 0x1a, !P1 ;  /* 0x0000001a0000780c */ /* 0x000fc60004fa1670 */
[----:B------:R-:W-:Y:S01]  /*14e70*/  @!P2 STG.E.U8 desc[UR36][R6.64+0x11], R33 ;  /* 0x000011210600a986 */ /* 0x000fe2000c101124 */
[----:B------:R-:W-:-:S03]  /*14e80*/  ISETP.LT.OR P2, PT, R0, 0x19, !P3 ;  /* 0x000000190000780c */ /* 0x000fc60005f41670 */
[----:B------:R1:W-:Y:S01]  /*14e90*/  @!P6 STG.E.U8 desc[UR36][R8.64+0x10], R5 ;  /* 0x000010050800e986 */ /* 0x0003e2000c101124 */
[----:B------:R-:W-:Y:S01]  /*14ea0*/  ISETP.LT.OR P6, PT, R0, 0x1a, !P3 ;  /* 0x0000001a0000780c */ /* 0x000fe20005fc1670 */
[-C--:B------:R-:W-:Y:S02]  /*14eb0*/  @!P0 IMAD R35, R35, R17.reuse, RZ ;  /* 0x0000001123238224 */ /* 0x080fe400078e02ff */
[-C--:B0-----:R-:W-:Y:S02]  /*14ec0*/  @!P4 IMAD R3, R36, R17.reuse, RZ ;  /* 0x000000112403c224 */ /* 0x081fe400078e02ff */
[-C--:B------:R-:W-:Y:S01]  /*14ed0*/  @!P5 IMAD R37, R37, R17.reuse, RZ ;  /* 0x000000112525d224 */ /* 0x080fe200078e02ff */
[----:B------:R-:W-:Y:S01]  /*14ee0*/  @!P0 STG.E.U8 desc[UR36][R8.64+0x11], R35 ;  /* 0x0000112308008986 */ /* 0x000fe2000c101124 */
[----:B------:R-:W-:Y:S02]  /*14ef0*/  ISETP.LT.OR P0, PT, R0, 0x22, !P1 ;  /* 0x000000220000780c */ /* 0x000fe40004f01670 */
[----:B-1----:R-:W-:-:S04]  /*14f00*/  @!P2 IMAD R5, R38, R17, RZ ;  /* 0x000000112605a224 */ /* 0x002fc800078e02ff */
[----:B------:R-:W-:Y:S01]  /*14f10*/  @!P6 IMAD R39, R39, R17, RZ ;  /* 0x000000112727e224 */ /* 0x000fe200078e02ff */
[----:B------:R0:W-:Y:S01]  /*14f20*/  @!P4 STG.E.U8 desc[UR36][R6.64+0x18], R3 ;  /* 0x000018030600c986 */ /* 0x0001e2000c101124 */
[----:B------:R-:W-:-:S03]  /*14f30*/  ISETP.LT.OR P4, PT, R0, 0x21, !P1 ;  /* 0x000000210000780c */ /* 0x000fc60004f81670 */
        /* <DEDUP_REMOVED lines=216> */
[-C--:B0-----:R-:W-:Y:S02]  /*15cc0*/  @!P4 IMAD R3, R110, R17.reuse, RZ ;  /* 0x000000116e03c224 */ /* 0x081fe400078e02ff */
[-C--:B------:R-:W-:Y:S02]  /*15cd0*/  @!P0 IMAD R111, R111, R17.reuse, RZ ;  /* 0x000000116f6f8224 */ /* 0x080fe400078e02ff */
[-C--:B------:R-:W-:Y:S01]  /*15ce0*/  @!P5 IMAD R11, R112, R17.reuse, RZ ;  /* 0x00000011700bd224 */ /* 0x080fe200078e02ff */
[----:B------:R0:W-:Y:S03]  /*15cf0*/  @!P4 STG.E.U8 desc[UR36][R8.64+0xa8], R3 ;  /* 0x0000a8030800c986 */ /* 0x0001e6000c101124 */
[-C--:B------:R-:W-:Y:S01]  /*15d00*/  @!P2 IMAD R113, R113, R17.reuse, RZ ;  /* 0x000000117171a224 */ /* 0x080fe200078e02ff */
[----:B------:R-:W-:Y:S03]  /*15d10*/  @!P0 STG.E.U8 desc[UR36][R8.64+0xa9], R111 ;  /* 0x0000a96f08008986 */ /* 0x000fe6000c101124 */
[----:B-1----:R-:W-:Y:S01]  /*15d20*/  @!P6 IMAD R5, R114, R17, RZ ;  /* 0x000000117205e224 */ /* 0x002fe200078e02ff */
[C---:B------:R-:W-:Y:S01]  /*15d30*/  ISETP.LT.OR P0, PT, R0.reuse, 0xb2, !P3 ;  /* 0x000000b20000780c */ /* 0x040fe20005f01670 */
[----:B------:R-:W-:Y:S01]  /*15d40*/  @!P5 STG.E.U8 desc[UR36][R6.64+0xb0], R11 ;  /* 0x0000b00b0600d986 */ /* 0x000fe2000c101124 */
[----:B------:R-:W-:-:S02]  /*15d50*/  ISETP.LT.OR P5, PT, R0, 0xba, !P1 ;  /* 0x000000ba0000780c */ /* 0x000fc40004fa1670 */
[C---:B------:R-:W-:Y:S01]  /*15d60*/  ISETP.LT.OR P4, PT, R0.reuse, 0xb9, !P1 ;  /* 0x000000b90000780c */ /* 0x040fe20004f81670 */
[----:B------:R-:W-:Y:S01]  /*15d70*/  @!P2 STG.E.U8 desc[UR36][R6.64+0xb1], R113 ;  /* 0x0000b1710600a986 */ /* 0x000fe2000c101124 */
[----:B------:R-:W-:-:S03]  /*15d80*/  ISETP.LT.OR P2, PT, R0, 0xb9, !P3 ;  /* 0x000000b90000780c */ /* 0x000fc60005f41670 */
[----:B------:R1:W-:Y:S01]  /*15d90*/  @!P6 STG.E.U8 desc[UR36][R8.64+0xb0], R5 ;  /* 0x0000b0050800e986 */ /* 0x0003e2000c101124 */
[----:B------:R-:W-:-:S03]  /*15da0*/  ISETP.LT.OR P6, PT, R0, 0xba, !P3 ;  /* 0x000000ba0000780c */ /* 0x000fc60005fc1670 */
[-C--:B------:R-:W-:Y:S02]  /*15db0*/  @!P0 IMAD R115, R115, R17.reuse, RZ ;  /* 0x0000001173738224 */ /* 0x080fe400078e02ff */
[-C--:B------:R-:W-:Y:S02]  /*15dc0*/  @!P5 IMAD R117, R117, R17.reuse, RZ ;  /* 0x000000117575d224 */ /* 0x080fe400078e02ff */
[-C--:B0-----:R-:W-:Y:S01]  /*15dd0*/  @!P4 IMAD R3, R116, R17.reuse, RZ ;  /* 0x000000117403c224 */ /* 0x081fe200078e02ff */
[----:B------:R-:W-:Y:S01]  /*15de0*/  @!P0 STG.E.U8 desc[UR36][R8.64+0xb1], R115 ;  /* 0x0000b17308008986 */ /* 0x000fe2000c101124 */
[----:B------:R-:W-:Y:S01]  /*15df0*/  ISETP.LT.OR P0, PT, R0, 0xc1, !P1 ;  /* 0x000000c10000780c */ /* 0x000fe20004f01670 */
[----:B-1----:R-:W-:-:S03]  /*15e00*/  @!P2 IMAD R5, R118, R17, RZ ;  /* 0x000000117605a224 */ /* 0x002fc600078e02ff */
[----:B------:R-:W-:Y:S01]  /*15e10*/  @!P6 IMAD R119, R119, R17, RZ ;  /* 0x000000117777e224 */ /* 0x000fe200078e02ff */
[----:B------:R-:W-:Y:S01]  /*15e20*/  @!P5 STG.E.U8 desc[UR36][R6.64+0xb9], R117 ;  /* 0x0000b9750600d986 */ /* 0x000fe2000c101124 */
[----:B------:R-:W-:-:S03]  /*15e30*/  ISETP.LT.OR P5, PT, R0, 0xc2, !P1 ;  /* 0x000000c20000780c */ /* 0x000fc60004fa1670 */
[----:B------:R0:W-:Y:S01]  /*15e40*/  @!P4 STG.E.U8 desc[UR36][R6.64+0xb8], R3 ;  /* 0x0000b8030600c986 */ /* 0x0001e2000c101124 */
[----:B------:R-:W-:-:S03]  /*15e50*/  ISETP.LT.OR P4, PT, R0, 0xc1, !P3 ;  /* 0x000000c10000780c */ /* 0x000fc60005f81670 */
[----:B------:R-:W-:Y:S01]  /*15e60*/  @!P6 STG.E.U8 desc[UR36][R8.64+0xb9], R119 ;  /* 0x0000b9770800e986 */ /* 0x000fe2000c101124 */
[----:B------:R-:W-:-:S03]  /*15e70*/  ISETP.LT.OR P6, PT, R0, 0xc2, !P3 ;  /* 0x000000c20000780c */ /* 0x000fc60005fc1670 */
[----:B------:R1:W-:Y:S01]  /*15e80*/  @!P2 STG.E.U8 desc[UR36][R8.64+0xb8], R5 ;  /* 0x0000b8050800a986 */ /* 0x0003e2000c101124 */
[----:B------:R-:W-:Y:S01]  /*15e90*/  ISETP.LT.OR P2, PT, R0, 0xc9, !P1 ;  /* 0x000000c90000780c */ /* 0x000fe20004f41670 */
[-C--:B------:R-:W-:Y:S02]  /*15ea0*/  @!P0 IMAD R11, R120, R17.reuse, RZ ;  /* 0x00000011780b8224 */ /* 0x080fe400078e02ff */
[-C--:B------:R-:W-:Y:S02]  /*15eb0*/  @!P5 IMAD R121, R121, R17.reuse, RZ ;  /* 0x000000117979d224 */ /* 0x080fe400078e02ff */
[-C--:B0-----:R-:W-:Y:S01]  /*15ec0*/  @!P4 IMAD R3, R122, R17.reuse, RZ ;  /* 0x000000117a03c224 */ /* 0x081fe200078e02ff */
[----:B------:R0:W-:Y:S03]  /*15ed0*/  @!P0 STG.E.U8 desc[UR36][R6.64+0xc0], R11 ;  /* 0x0000c00b06008986 */ /* 0x0001e6000c101124 */
[-C--:B------:R-:W-:Y:S01]  /*15ee0*/  @!P6 IMAD R123, R123, R17.reuse, RZ ;  /* 0x000000117b7be224 */ /* 0x080fe200078e02ff */
[----:B------:R-:W-:Y:S01]  /*15ef0*/  ISETP.LT.OR P0, PT, R0, 0xca, !P1 ;  /* 0x000000ca0000780c */ /* 0x000fe20004f01670 */
[----:B------:R-:W-:Y:S02]  /*15f00*/  @!P5 STG.E.U8 desc[UR36][R6.64+0xc1], R121 ;  /* 0x0000c1790600d986 */ /* 0x000fe4000c101124 */
[----:B-1----:R-:W-:Y:S01]  /*15f10*/  @!P2 IMAD R5, R124, R17, RZ ;  /* 0x000000117c05a224 */ /* 0x002fe200078e02ff */
[C---:B------:R-:W-:Y:S01]  /*15f20*/  ISETP.LT.OR P5, PT, R0.reuse, 0xc9, !P3 ;  /* 0x000000c90000780c */ /* 0x040fe20005fa1670 */
[----:B------:R1:W-:Y:S01]  /*15f30*/  @!P4 STG.E.U8 desc[UR36][R8.64+0xc0], R3 ;  /* 0x0000c0030800c986 */ /* 0x0003e2000c101124 */
        /* <DEDUP_REMOVED lines=8> */
[----:B------:R-:W-:Y:S03]  /*15fc0*/  @!P0 STG.E.U8 desc[UR36][R6.64+0xc9], R125 ;  /* 0x0000c97d06008986 */ /* 0x000fe6000c101124 */
[-C--:B-1----:R-:W-:Y:S01]  /*15fd0*/  @!P6 IMAD R3, R128, R17.reuse, RZ ;  /* 0x000000118003e224 */ /* 0x082fe200078e02ff */
[----:B------:R0:W-:Y:S03]  /*15fe0*/  @!P5 STG.E.U8 desc[UR36][R8.64+0xc8], R11 ;  /* 0x0000c80b0800d986 */ /* 0x0001e6000c101124 */
[----:B------:R-:W-:Y:S01]  /*15ff0*/  @!P2 IMAD R129, R129, R17, RZ ;  /* 0x000000118181a224 */ /* 0x000fe200078e02ff */
[C---:B------:R-:W-:Y:S01]  /*16000*/  ISETP.LT.OR P0, PT, R0.reuse, 0xd1, !P3 ;  /* 0x000000d10000780c */ /* 0x040fe20005f01670 */
[----:B------:R-:W-:Y:S01]  /*16010*/  @!P4 STG.E.U8 desc[UR36][R8.64+0xc9], R127 ;  /* 0x0000c97f0800c986 */ /* 0x000fe2000c101124 */
[----:B------:R-:W-:-:S02]  /*16020*/  ISETP.LT.OR P5, PT, R0, 0xd2, !P3 ;  /* 0x000000d20000780c */ /* 0x000fc40005fa1670 */
[C---:B------:R-:W-:Y:S01]  /*16030*/  ISETP.LT.OR P4, PT, R0.reuse, 0xd9, !P1 ;  /* 0x000000d90000780c */ /* 0x040fe20004f81670 */
[----:B------:R1:W-:Y:S01]  /*16040*/  @!P6 STG.E.U8 desc[UR36][R6.64+0xd0], R3 ;  /* 0x0000d0030600e986 */ /* 0x0003e2000c101124 */
[----:B------:R-:W-:-:S03]  /*16050*/  ISETP.LT.OR P6, PT, R0, 0xda, !P1 ;  /* 0x000000da0000780c */ /* 0x000fc60004fc1670 */
[----:B------:R-:W-:Y:S01]  /*16060*/  @!P2 STG.E.U8 desc[UR36][R6.64+0xd1], R129 ;  /* 0x0000d1810600a986 */ /* 0x000fe2000c101124 */
[----:B------:R-:W-:-:S03]  /*16070*/  ISETP.LT.OR P2, PT, R0, 0xd9, !P3 ;  /* 0x000000d90000780c */ /* 0x000fc60005f41670 */
[-C--:B--2---:R-:W-:Y:S02]  /*16080*/  @!P0 IMAD R5, R130, R17.reuse, RZ ;  /* 0x0000001182058224 */ /* 0x084fe400078e02ff */
[-C--:B------:R-:W-:Y:S02]  /*16090*/  @!P5 IMAD R131, R131, R17.reuse, RZ ;  /* 0x000000118383d224 */ /* 0x080fe400078e02ff */
[-C--:B0-----:R-:W-:Y:S02]  /*160a0*/  @!P4 IMAD R11, R132, R17.reuse, RZ ;  /* 0x00000011840bc224 */ /* 0x081fe400078e02ff */
[-C--:B------:R-:W-:Y:S01]  /*160b0*/  @!P6 IMAD R133, R133, R17.reuse, RZ ;  /* 0x000000118585e224 */ /* 0x080fe200078e02ff */
[----:B------:R0:W-:Y:S03]  /*160c0*/  @!P0 STG.E.U8 desc[UR36][R8.64+0xd0], R5 ;  /* 0x0000d00508008986 */ /* 0x0001e6000c101124 */
[----:B-1----:R-:W-:Y:S01]  /*160d0*/  @!P2 IMAD R3, R134, R17, RZ ;  /* 0x000000118603a224 */ /* 0x002fe200078e02ff */
[----:B------:R-:W-:Y:S01]  /*160e0*/  @!P5 STG.E.U8 desc[UR36][R8.64+0xd1], R131 ;  /* 0x0000d1830800d986 */ /* 0x000fe2000c101124 */
[----:B------:R-:W-:-:S02]  /*160f0*/  ISETP.LT.OR P0, PT, R0, 0xda, !P3 ;  /* 0x000000da0000780c */ /* 0x000fc40005f01670 */
        /* <DEDUP_REMOVED lines=14> */
[----:B------:R-:W-:Y:S01]  /*161e0*/  @!P4 STG.E.U8 desc[UR36][R6.64+0xe1], R137 ;  /* 0x0000e1890600c986 */ /* 0x000fe2000c101124 */
[----:B------:R-:W-:-:S02]  /*161f0*/  ISETP.LT.OR P0, PT, R0, 0xe9, !P1 ;  /* 0x000000e90000780c */ /* 0x000fc40004f01670 */
[C---:B------:R-:W-:Y:S01]  /*16200*/  ISETP.LT.OR P4, PT, R0.reuse, 0xea, !P1 ;  /* 0x000000ea0000780c */ /* 0x040fe20004f81670 */
[----:B------:R1:W-:Y:S01]  /*16210*/  @!P6 STG.E.U8 desc[UR36][R8.64+0xe0], R11 ;  /* 0x0000e00b0800e986 */ /* 0x0003e2000c101124 */
[C---:B------:R-:W-:Y:S02]  /*16220*/  ISETP.LT.OR P6, PT, R0.reuse, 0xe9, !P3 ;  /* 0x000000e90000780c */ /* 0x040fe40005fc1670 */
[C---:B------:R-:W-:Y:S01]  /*16230*/  ISETP.LT.OR P5, PT, R0.reuse, 0xea, !P3 ;  /* 0x000000ea0000780c */ /* 0x040fe20005fa1670 */
[----:B------:R-:W-:Y:S01]  /*16240*/  @!P2 STG.E.U8 desc[UR36][R8.64+0xe1], R139 ;  /* 0x0000e18b0800a986 */ /* 0x000fe2000c101124 */
[----:B------:R-:W-:-:S05]  /*16250*/  ISETP.LT.OR P2, PT, R0, 0xf1, !P1 ;  /* 0x000000f10000780c */ /* 0x000fca0004f41670 */
[-C--:B--2---:R-:W-:Y:S02]  /*16260*/  @!P0 IMAD R3, R140, R17.reuse, RZ ;  /* 0x000000118c038224 */ /* 0x084fe400078e02ff */
[-C--:B------:R-:W-:Y:S02]  /*16270*/  @!P4 IMAD R141, R141, R17.reuse, RZ ;  /* 0x000000118d8dc224 */ /* 0x080fe400078e02ff */
[-C--:B0-----:R-:W-:Y:S02]  /*16280*/  @!P6 IMAD R5, R142, R17.reuse, RZ ;  /* 0x000000118e05e224 */ /* 0x081fe400078e02ff */
[-C--:B------:R-:W-:Y:S02]  /*16290*/  @!P5 IMAD R143, R143, R17.reuse, RZ ;  /* 0x000000118f8fd224 */ /* 0x080fe400078e02ff */
[----:B-1----:R-:W-:Y:S01]  /*162a0*/  @!P2 IMAD R11, R144, R17, RZ ;  /* 0x00000011900ba224 */ /* 0x002fe200078e02ff */
[----:B------:R0:W-:Y:S01]  /*162b0*/  @!P0 STG.E.U8 desc[UR36][R6.64+0xe8], R3 ;  /* 0x0000e80306008986 */ /* 0x0001e2000c101124 */
[----:B------:R-:W-:-:S03]  /*162c0*/  ISETP.LT.OR P0, PT, R0, 0xf2, !P1 ;  /* 0x000000f20000780c */ /* 0x000fc60004f01670 */
[----:B------:R-:W-:Y:S01]  /*162d0*/  @!P4 STG.E.U8 desc[UR36][R6.64+0xe9], R141 ;  /* 0x0000e98d0600c986 */ /* 0x000fe2000c101124 */
[----:B------:R-:W-:-:S03]  /*162e0*/  ISETP.LT.OR P4, PT, R0, 0xf1, !P3 ;  /* 0x000000f10000780c */ /* 0x000fc60005f81670 */
[----:B------:R-:W-:Y:S01]  /*162f0*/  @!P6 STG.E.U8 desc[UR36][R8.64+0xe8], R5 ;  /* 0x0000e8050800e986 */ /* 0x000fe2000c101124 */
[----:B------:R-:W-:-:S03]  /*16300*/  ISETP.LT.OR P6, PT, R0, 0xf2, !P3 ;  /* 0x000000f20000780c */ /* 0x000fc60005fc1670 */
[----:B------:R-:W-:Y:S01]  /*16310*/  @!P5 STG.E.U8 desc[UR36][R8.64+0xe9], R143 ;  /* 0x0000e98f0800d986 */ /* 0x000fe2000c101124 */
[----:B------:R-:W-:-:S03]  /*16320*/  ISETP.LT.OR P5, PT, R0, 0xf9, !P3 ;  /* 0x000000f90000780c */ /* 0x000fc60005fa1670 */
[----:B------:R1:W-:Y:S01]  /*16330*/  @!P2 STG.E.U8 desc[UR36][R6.64+0xf0], R11 ;  /* 0x0000f00b0600a986 */ /* 0x0003e2000c101124 */
[C---:B------:R-:W-:Y:S02]  /*16340*/  ISETP.LT.OR P2, PT, R0.reuse, 0xf9, !P1 ;  /* 0x000000f90000780c */ /* 0x040fe40004f41670 */
[C---:B------:R-:W-:Y:S02]  /*16350*/  ISETP.LT.OR P1, PT, R0.reuse, 0xfa, !P1 ;  /* 0x000000fa0000780c */ /* 0x040fe40004f21670 */
[----:B------:R-:W-:Y:S01]  /*16360*/  ISETP.LT.OR P3, PT, R0, 0xfa, !P3 ;  /* 0x000000fa0000780c */ /* 0x000fe20005f61670 */
[-C--:B------:R-:W-:Y:S02]  /*16370*/  @!P0 IMAD R145, R145, R17.reuse, RZ ;  /* 0x0000001191918224 */ /* 0x080fe400078e02ff */
[-C--:B0-----:R-:W-:Y:S02]  /*16380*/  @!P4 IMAD R3, R146, R17.reuse, RZ ;  /* 0x000000119203c224 */ /* 0x081fe400078e02ff */
[----:B------:R-:W-:-:S02]  /*16390*/  @!P6 IMAD R147, R147, R17, RZ ;  /* 0x000000119393e224 */ /* 0x000fc400078e02ff */
[-C--:B-1----:R-:W-:Y:S02]  /*163a0*/  @!P5 IMAD R11, R150, R17.reuse, RZ ;  /* 0x00000011960bd224 */ /* 0x082fe400078e02ff */
[-C--:B------:R-:W-:Y:S02]  /*163b0*/  @!P2 IMAD R5, R148, R17.reuse, RZ ;  /* 0x000000119405a224 */ /* 0x080fe400078e02ff */
[-C--:B------:R-:W-:Y:S02]  /*163c0*/  @!P1 IMAD R149, R149, R17.reuse, RZ ;  /* 0x0000001195959224 */ /* 0x080fe400078e02ff */
[----:B------:R-:W-:Y:S01]  /*163d0*/  @!P3 IMAD R151, R151, R17, RZ ;  /* 0x000000119797b224 */ /* 0x000fe200078e02ff */
[----:B------:R0:W-:Y:S04]  /*163e0*/  @!P0 STG.E.U8 desc[UR36][R6.64+0xf1], R145 ;  /* 0x0000f19106008986 */ /* 0x0001e8000c101124 */
[----:B------:R0:W-:Y:S04]  /*163f0*/  @!P4 STG.E.U8 desc[UR36][R8.64+0xf0], R3 ;  /* 0x0000f0030800c986 */ /* 0x0001e8000c101124 */
[----:B------:R0:W-:Y:S04]  /*16400*/  @!P6 STG.E.U8 desc[UR36][R8.64+0xf1], R147 ;  /* 0x0000f1930800e986 */ /* 0x0001e8000c101124 */
[----:B------:R0:W-:Y:S04]  /*16410*/  @!P2 STG.E.U8 desc[UR36][R6.64+0xf8], R5 ;  /* 0x0000f8050600a986 */ /* 0x0001e8000c101124 */
[----:B------:R0:W-:Y:S04]  /*16420*/  @!P1 STG.E.U8 desc[UR36][R6.64+0xf9], R149 ;  /* 0x0000f99506009986 */ /* 0x0001e8000c101124 */
[----:B------:R0:W-:Y:S04]  /*16430*/  @!P5 STG.E.U8 desc[UR36][R8.64+0xf8], R11 ;  /* 0x0000f80b0800d986 */ /* 0x0001e8000c101124 */
[----:B------:R0:W-:Y:S02]  /*16440*/  @!P3 STG.E.U8 desc[UR36][R8.64+0xf9], R151 ;  /* 0x0000f9970800b986 */ /* 0x0001e4000c101124 */
.L_x_542:
[----:B------:R-:W-:Y:S05]  /*16450*/  BSYNC B0 ;  /* 0x0000000000007941 */ /* 0x000fea0003800000 */
.L_x_28:
[----:B0-----:R-:W5:Y:S04]  /*16460*/  LDL.LU R3, [R1+0x200] ;  /* 0x0002000001037983 */ /* 0x001f680000300800 */
[----:B------:R-:W5:Y:S01]  /*16470*/  LDL.LU R2, [R1+0x204] ;  /* 0x0002040001027983 */ /* 0x000f620000300800 */
[----:B------:R-:W-:Y:S01]  /*16480*/  ULDC UR4, c[0x0][0xc] ;  /* 0x0000030000047ab9 */ /* 0x000fe20000000800 */
[----:B------:R-:W-:Y:S01]  /*16490*/  ULDC UR5, c[0x0][0x10] ;  /* 0x0000040000057ab9 */ /* 0x000fe20000000800 */
[----:B------:R-:W5:Y:S01]  /*164a0*/  LDC R5, c[0x0][0x14] ;  /* 0x00000500ff057b82 */ /* 0x000f620000000800 */
[----:B------:R-:W-:Y:S01]  /*164b0*/  UIMAD.WIDE.U32 UR4, UR4, UR5, URZ ;  /* 0x00000005040472a5 */ /* 0x000fe2000f8e003f */
[----:B------:R-:W-:Y:S01]  /*164c0*/  PRMT R0, RZ, 0x7610, R0 ;  /* 0x00007610ff007816 */ /* 0x000fe20000000000 */
[----:B------:R-:W-:Y:S01]  /*164d0*/  UMOV UR42, 0xffffffff ;  /* 0xffffffff002a7882 */ /* 0x000fe20000000000 */
[----:B------:R-:W-:-:S03]  /*164e0*/  UMOV UR43, 0xffffffff ;  /* 0xffffffff002b7882 */ /* 0x000fc60000000000 */
[----:B-----5:R-:W-:-:S04]  /*164f0*/  IMAD.WIDE.U32 R2, R5, UR4, R2 ;  /* 0x0000000405027c25 */ /* 0x020fc8000f8e0002 */
[----:B------:R-:W-:Y:S01]  /*16500*/  IMAD R5, R5, UR5, RZ ;  /* 0x0000000505057c24 */ /* 0x000fe2000f8e02ff */
[----:B------:R-:W-:Y:S01]  /*16510*/  ULDC.64 UR4, c[0x0][0x650] ;  /* 0x0001940000047ab9 */ /* 0x000fe20000000a00 */
[----:B-1-3--:R-:W-:Y:S01]  /*16520*/  IMAD.MOV.U32 R6, RZ, RZ, R2 ;  /* 0x000000ffff067224 */ /* 0x00afe200078e0002 */
[----:B------:R-:W-:Y:S02]  /*16530*/  ISETP.GE.U32.AND P0, PT, R2, UR4, PT ;  /* 0x0000000402007c0c */ /* 0x000fe4000bf06070 */
[----:B------:R-:W-:-:S04]  /*16540*/  IADD3 R4, R3, R5, RZ ;  /* 0x0000000503047210 */ /* 0x000fc80007ffe0ff */
[----:B------:R-:W-:Y:S01]  /*16550*/  ISETP.GE.U32.AND.EX P0, PT, R4, UR5, PT, P0 ;  /* 0x0000000504007c0c */ /* 0x000fe2000bf06100 */
[----:B------:R0:W-:Y:S04]  /*16560*/  STL [R1+0x200], R4 ;  /* 0x0002000401007387 */ /* 0x0001e80000100800 */
[----:B------:R0:W-:Y:S08]  /*16570*/  STL [R1+0x204], R6 ;  /* 0x0002040601007387 */ /* 0x0001f00000100800 */
[----:B------:R-:W-:Y:S05]  /*16580*/  @P0 BRA `(.L_x_543) ;  /* 0x0000000400880947 */ /* 0x000fea0003800000 */
[----:B------:R-:W1:Y:S01]  /*16590*/  S2UR UR6, SR_CTAID.X ;  /* 0x00000000000679c3 */ /* 0x000e620000002500 */
[----:B------:R-:W-:Y:S01]  /*165a0*/  ULDC.64 UR12, c[0x0][0x628] ;  /* 0x00018a00000c7ab9 */ /* 0x000fe20000000a00 */
[----:B------:R-:W-:Y:S01]  /*165b0*/  ULDC UR4, c[0x0][0x150] ;  /* 0x0000540000047ab9 */ /* 0x000fe20000000800 */
[----:B------:R-:W-:Y:S01]  /*165c0*/  ISETP.NE.U32.AND P0, PT, RZ, UR12, PT ;  /* 0x0000000cff007c0c */ /* 0x000fe2000bf05070 */
[----:B------:R-:W-:Y:S01]  /*165d0*/  ULDC UR15, c[0x0][0x630] ;  /* 0x00018c00000f7ab9 */ /* 0x000fe20000000800 */
[----:B------:R-:W-:Y:S01]  /*165e0*/  R2UR UR16, R6 ;  /* 0x00000000061072ca */ /* 0x000fe200000e0000 */
[----:B------:R-:W-:Y:S01]  /*165f0*/  ULDC UR19, c[0x0][0x154] ;  /* 0x0000550000137ab9 */ /* 0x000fe20000000800 */
[----:B------:R-:W-:Y:S01]  /*16600*/  ISETP.NE.AND.EX P0, PT, RZ, UR13, PT, P0 ;  /* 0x0000000dff007c0c */ /* 0x000fe2000bf05300 */
[----:B------:R-:W3:Y:S01]  /*16610*/  S2UR UR18, SR_CTAID.Y ;  /* 0x00000000001279c3 */ /* 0x000ee20000002600 */
[----:B------:R-:W-:Y:S02]  /*16620*/  R2UR UR17, R4 ;  /* 0x00000000041172ca */ /* 0x000fe400000e0000 */
[----:B------:R-:W-:-:S02]  /*16630*/  R2UR UR10, R6 ;  /* 0x00000000060a72ca */ /* 0x000fc400000e0000 */
[----:B------:R-:W-:Y:S02]  /*16640*/  R2UR UR11, R4 ;  /* 0x00000000040b72ca */ /* 0x000fe400000e0000 */
[----:B-1----:R-:W-:-:S05]  /*16650*/  I2FP.F32.U32 R0, UR6 ;  /* 0x0000000600007c45 */ /* 0x002fca0008201000 */
[----:B------:R-:W-:-:S04]  /*16660*/  FMUL R0, R0, UR4 ;  /* 0x0000000400007c20 */ /* 0x000fc80008400000 */
[----:B------:R1:W0:Y:S01]  /*16670*/  F2I.U32.TRUNC.NTZ R2, R0 ;  /* 0x0000000000027305 */ /* 0x000222000020f000 */
[----:B---3--:R-:W-:Y:S05]  /*16680*/  @!P0 BRA `(.L_x_544) ;  /* 0x0000000000308947 */ /* 0x008fea0003800000 */
        /* <DEDUP_REMOVED lines=12> */
.L_x_544:
[----:B------:R-:W-:Y:S01]  /*16750*/  USHF.R.U64 UR43, UR10, UR15, UR11 ;  /* 0x0000000f0a2b7299 */ /* 0x000fe2000800120b */
[----:B-1----:R-:W-:Y:S01]  /*16760*/  I2FP.F32.U32 R0, UR18 ;  /* 0x0000001200007c45 */ /* 0x002fe20008201000 */
[----:B------:R-:W-:Y:S02]  /*16770*/  USHF.R.U32.HI UR4, URZ, UR15, UR11 ;  /* 0x0000000f3f047299 */ /* 0x000fe4000801160b */
[----:B------:R-:W-:Y:S02]  /*16780*/  UIADD3 UR10, UP0, URZ, -UR43, URZ ;  /* 0x8000002b3f0a7290 */ /* 0x000fe4000ff1e03f */
[----:B------:R-:W-:Y:S01]  /*16790*/  FMUL R0, R0, UR19 ;  /* 0x0000001300007c20 */ /* 0x000fe20008400000 */
[----:B------:R-:W-:Y:S01]  /*167a0*/  ULDC.64 UR12, c[0x0][0x620] ;  /* 0x00018800000c7ab9 */ /* 0x000fe20000000a00 */
[----:B------:R-:W-:Y:S01]  /*167b0*/  UIADD3.X UR4, URZ, ~UR4, URZ, UP0, !UPT ;  /* 0x800000043f047290 */ /* 0x000fe200087fe43f */
[----:B------:R-:W-:Y:S01]  /*167c0*/  UMOV UR8, UR16 ;  /* 0x0000001000087c82 */ /* 0x000fe20008000000 */
[----:B------:R-:W-:-:S02]  /*167d0*/  UMOV UR9, UR17 ;  /* 0x0000001100097c82 */ /* 0x000fc40008000000 */
[----:B------:R-:W-:Y:S01]  /*167e0*/  UIMAD UR4, UR4, UR12, URZ ;  /* 0x0000000c040472a4 */ /* 0x000fe2000f8e023f */
[----:B------:R-:W1:Y:S01]  /*167f0*/  F2I.U32.TRUNC.NTZ R0, R0 ;  /* 0x0000000000007305 */ /* 0x000e62000020f000 */
[----:B------:R-:W-:Y:S01]  /*16800*/  UIMAD.WIDE.U32 UR8, UR10, UR12, UR8 ;  /* 0x0000000c0a0872a5 */ /* 0x000fe2000f8e0008 */
[----:B0-----:R-:W-:Y:S01]  /*16810*/  R2UR UR12, R2 ;  /* 0x00000000020c72ca */ /* 0x001fe200000e0000 */
[----:B------:R-:W-:Y:S01]  /*16820*/  UIMAD UR10, UR10, UR13, UR4 ;  /* 0x0000000d0a0a72a4 */ /* 0x000fe2000f8e0204 */
[----:B------:R-:W-:Y:S01]  /*16830*/  ULDC UR11, c[0x0][0x618] ;  /* 0x00018600000b7ab9 */ /* 0x000fe20000000800 */
[----:B------:R-:W-:Y:S02]  /*16840*/  ULDC UR21, c[0x0][0x658] ;  /* 0x0001960000157ab9 */ /* 0x000fe40000000800 */
[----:B------:R-:W-:Y:S01]  /*16850*/  UIADD3 UR9, UR9, UR10, URZ ;  /* 0x0000000a09097290 */ /* 0x000fe2000fffe03f */
[----:B------:R-:W-:Y:S01]  /*16860*/  UMOV UR15, 0xffffffff ;  /* 0xffffffff000f7882 */ /* 0x000fe20000000000 */
[----:B------:R-:W-:Y:S01]  /*16870*/  ULDC.64 UR4, c[0x0][0x640] ;  /* 0x0001900000047ab9 */ /* 0x000fe20000000a00 */
[----:B------:R-:W-:Y:S01]  /*16880*/  USHF.L.U32 UR15, UR15, UR21, URZ ;  /* 0x000000150f0f7299 */ /* 0x000fe2000800063f */
[----:B------:R-:W-:Y:S01]  /*16890*/  ISETP.NE.U32.AND P0, PT, RZ, UR4, PT ;  /* 0x00000004ff007c0c */ /* 0x000fe2000bf05070 */
[----:B------:R-:W-:-:S02]  /*168a0*/  USHF.R.U64 UR16, UR8, UR11, UR9 ;  /* 0x0000000b08107299 */ /* 0x000fc40008001209 */
[----:B------:R-:W-:Y:S01]  /*168b0*/  USHF.R.U32.HI UR8, URZ, UR11, UR9 ;  /* 0x0000000b3f087299 */ /* 0x000fe20008011609 */
[----:B-1----:R-:W-:Y:S01]  /*168c0*/  R2UR UR14, R0 ;  /* 0x00000000000e72ca */ /* 0x002fe200000e0000 */
[----:B------:R-:W-:Y:S01]  /*168d0*/  ULDC UR17, c[0x0][0x608] ;  /* 0x0001820000117ab9 */ /* 0x000fe20000000800 */
[----:B------:R-:W-:Y:S01]  /*168e0*/  ULOP3.LUT UR41, URZ, UR15, URZ, 0x33, !UPT ;  /* 0x0000000f3f297292 */ /* 0x000fe2000f8e333f */
[----:B------:R-:W-:Y:S01]  /*168f0*/  ISETP.NE.AND.EX P0, PT, RZ, UR5, PT, P0 ;  /* 0x00000005ff007c0c */ /* 0x000fe2000bf05300 */
[----:B------:R-:W-:Y:S02]  /*16900*/  USHF.R.U64 UR15, UR16, UR17, UR8 ;  /* 0x00000011100f7299 */ /* 0x000fe40008001208 */
[----:B------:R-:W-:Y:S02]  /*16910*/  USHF.R.U32.HI UR8, URZ, UR17, UR8 ;  /* 0x000000113f087299 */ /* 0x000fe40008011608 */
[----:B------:R-:W-:Y:S02]  /*16920*/  UIADD3 UR12, -UR12, URZ, URZ ;  /* 0x0000003f0c0c7290 */ /* 0x000fe4000fffe13f */
[----:B------:R-:W-:Y:S01]  /*16930*/  USHF.R.U64 UR17, UR15, UR21, UR8 ;  /* 0x000000150f117299 */ /* 0x000fe20008001208 */
[----:B------:R-:W-:Y:S01]  /*16940*/  UMOV UR19, 0x1 ;  /* 0x0000000100137882 */ /* 0x000fe20000000000 */
[----:B------:R-:W-:Y:S01]  /*16950*/  ULDC UR13, c[0x0][0x144] ;  /* 0x00005100000d7ab9 */ /* 0x000fe20000000800 */
[----:B------:R-:W-:Y:S01]  /*16960*/  ULDC UR7, c[0x0][0x600] ;  /* 0x0001800000077ab9 */ /* 0x000fe20000000800 */
[----:B------:R-:W-:-:S02]  /*16970*/  USHF.L.U32 UR24, UR19, UR21, URZ ;  /* 0x0000001513187299 */ /* 0x000fc4000800063f */
[----:B------:R-:W-:Y:S02]  /*16980*/  USHF.R.U32.HI UR8, URZ, UR21, UR8 ;  /* 0x000000153f087299 */ /* 0x000fe40008011608 */
[----:B------:R-:W-:Y:S02]  /*16990*/  UIMAD UR21, UR13, UR12, UR6 ;  /* 0x0000000c0d1572a4 */ /* 0x000fe4000f8e0206 */
[----:B------:R-:W-:Y:S02]  /*169a0*/  UIADD3 UR20, UR7, -0x1, URZ ;  /* 0xffffffff07147890 */ /* 0x000fe4000fffe03f */
[----:B------:R-:W-:Y:S01]  /*169b0*/  UIADD3 UR19, -UR14, URZ, URZ ;  /* 0x0000003f0e137290 */ /* 0x000fe2000fffe13f */
        /* <DEDUP_REMOVED lines=17> */
.L_x_545:
[----:B------:R-:W-:Y:S01]  /*16ad0*/  UISETP.NE.AND UP0, UPT, UR46, URZ, UPT ;  /* 0x0000003f2e00728c */ /* 0x000fe2000bf05270 */
[----:B------:R-:W-:Y:S01]  /*16ae0*/  MOV R0, 0x1 ;  /* 0x0000000100007802 */ /* 0x000fe20000000f00 */
[----:B------:R-:W-:Y:S02]  /*16af0*/  USHF.R.U64 UR4, UR6, UR22, UR8 ;  /* 0x0000001606047299 */ /* 0x000fe40008001208 */
[----:B------:R-:W-:Y:S02]  /*16b00*/  ULOP3.LUT UR41, UR15, UR41, URZ, 0xc0, !UPT ;  /* 0x000000290f297292 */ /* 0x000fe4000f8ec03f */
[----:B------:R-:W-:Y:S02]  /*16b10*/  UIADD3 UR5, -UR4, URZ, URZ ;  /* 0x0000003f04057290 */ /* 0x000fe4000fffe13f */
[----:B------:R-:W-:Y:S02]  /*16b20*/  UIMAD UR41, UR24, UR4, UR41 ;  /* 0x00000004182972a4 */ /* 0x000fe4000f8e0229 */
[----:B------:R-:W-:-:S02]  /*16b30*/  ULOP3.LUT UR16, UR16, UR20, URZ, 0xc0, !UPT ;  /* 0x0000001410107292 */ /* 0x000fc4000f8ec03f */
[----:B------:R-:W-:Y:S02]  /*16b40*/  @UP0 UIMAD UR21, UR25, UR19, UR18 ;  /* 0x00000013191502a4 */ /* 0x000fe4000f8e0212 */
[----:B------:R-:W-:-:S03]  /*16b50*/  UIMAD UR4, UR5, UR23, UR17 ;  /* 0x00000017050472a4 */ /* 0x000fc6000f8e0211 */
[----:B------:R-:W-:Y:S01]  /*16b60*/  ULDC UR5, c[0x0][0x610] ;  /* 0x0001840000057ab9 */ /* 0x000fe20000000800 */
[----:B------:R-:W-:Y:S02]  /*16b70*/  UIMAD UR4, UR4, UR7, UR16 ;  /* 0x00000007040472a4 */ /* 0x000fe4000f8e0210 */
[----:B------:R-:W-:-:S04]  /*16b80*/  UIMAD UR41, UR41, UR5, UR21 ;  /* 0x00000005292972a4 */ /* 0x000fc8000f8e0215 */
[----:B------:R-:W-:Y:S02]  /*16b90*/  USEL UR42, UR4, UR41, !UP0 ;  /* 0x00000029042a7287 */ /* 0x000fe4000c000000 */
[----:B------:R-:W-:-:S12]  /*16ba0*/  USEL UR41, UR41, UR4, !UP0 ;  /* 0x0000000429297287 */ /* 0x000fd8000c000000 */
.L_x_543:
[----:B------:R-:W-:-:S13]  /*16bb0*/  LOP3.LUT P0, RZ, R0, 0xff, RZ, 0xc0, !PT ;  /* 0x000000ff00ff7812 */ /* 0x000fda000780c0ff */
[----:B------:R-:W-:Y:S05]  /*16bc0*/  @P0 BRA `(.L_x_546) ;  /* 0xfffffea400500947 */ /* 0x000fea000383ffff */
[----:B------:R-:W-:Y:S05]  /*16bd0*/  EXIT ;  /* 0x000000000000794d */ /* 0x000fea0003800000 */
.L_x_3:
[----:B------:R-:W2:Y:S01]  /*16be0*/  LDL R5, [R1+0x204] ;  /* 0x0002040001057983 */ /* 0x000ea20000100800 */
[----:B------:R-:W-:-:S03]  /*16bf0*/  ULDC.64 UR8, c[0x0][0x650] ;  /* 0x0001940000087ab9 */ /* 0x000fc60000000a00 */
[----:B------:R-:W3:Y:S01]  /*16c00*/  LDL R4, [R1+0x200] ;  /* 0x0002000001047983 */ /* 0x000ee20000100800 */
[----:B------:R-:W-:Y:S01]  /*16c10*/  PRMT R0, RZ, 0x7610, R0 ;  /* 0x00007610ff007816 */ /* 0x000fe20000000000 */
[----:B------:R-:W-:Y:S01]  /*16c20*/  IMAD.MOV.U32 R3, RZ, RZ, -0x1 ;  /* 0xffffffffff037424 */ /* 0x000fe200078e00ff */
[----:B------:R-:W-:Y:S01]  /*16c30*/  MOV R2, 0xffffffff ;  /* 0xffffffff00027802 */ /* 0x000fe20000000f00 */
[----:B------:R-:W-:Y:S01]  /*16c40*/  IMAD.MOV.U32 R9, RZ, RZ, -0x1 ;  /* 0xffffffffff097424 */ /* 0x000fe200078e00ff */
[----:B--2---:R-:W-:-:S04]  /*16c50*/  ISETP.GE.U32.AND P0, PT, R5, UR8, PT ;  /* 0x0000000805007c0c */ /* 0x004fc8000bf06070 */
[----:B---3--:R-:W-:-:S13]  /*16c60*/  ISETP.GE.U32.AND.EX P0, PT, R4, UR9, PT, P0 ;  /* 0x0000000904007c0c */ /* 0x008fda000bf06100 */
[----:B------:R-:W-:Y:S05]  /*16c70*/  @P0 BRA `(.L_x_547) ;  /* 0x00000004008c0947 */ /* 0x000fea0003800000 */
[----:B------:R-:W-:Y:S01]  /*16c80*/  I2FP.F32.U32 R0, UR4 ;  /* 0x0000000400007c45 */ /* 0x000fe20008201000 */
[----:B0-----:R-:W-:Y:S01]  /*16c90*/  ULDC.64 UR16, c[0x0][0x628] ;  /* 0x00018a0000107ab9 */ /* 0x001fe20000000a00 */
        /* <DEDUP_REMOVED lines=24> */
.L_x_548:
        /* <DEDUP_REMOVED lines=24> */
[----:B------:R-:W-:Y:S01]  /*16fa0*/  UMOV UR19, 0x1 ;  /* 0x0000000100137882 */ /* 0x000fe20000000000 */
[----:B------:R-:W-:Y:S01]  /*16fb0*/  ULDC UR20, c[0x0][0x608] ;  /* 0x0001820000147ab9 */ /* 0x000fe20000000800 */
[----:B------:R-:W-:Y:S01]  /*16fc0*/  USHF.L.U32 UR26, UR19, UR23, URZ ;  /* 0x00000017131a7299 */ /* 0x000fe2000800063f */
[----:B------:R-:W-:Y:S01]  /*16fd0*/  ISETP.NE.AND.EX P0, PT, RZ, UR9, PT, P0 ;  /* 0x00000009ff007c0c */ /* 0x000fe2000bf05300 */
[----:B------:R-:W-:Y:S02]  /*16fe0*/  USHF.R.U64 UR19, UR18, UR20, UR11 ;  /* 0x0000001412137299 */ /* 0x000fe4000800120b */
[----:B------:R-:W-:Y:S02]  /*16ff0*/  USHF.R.U32.HI UR11, URZ, UR20, UR11 ;  /* 0x000000143f0b7299 */ /* 0x000fe4000801160b */
[----:B------:R-:W-:-:S02]  /*17000*/  UIADD3 UR15, -UR15, URZ, URZ ;  /* 0x0000003f0f0f7290 */ /* 0x000fc4000fffe13f */
[----:B------:R-:W-:Y:S01]  /*17010*/  USHF.R.U64 UR20, UR19, UR23, UR11 ;  /* 0x0000001713147299 */ /* 0x000fe2000800120b */
[----:B------:R-:W-:Y:S01]  /*17020*/  ULDC UR16, c[0x0][0x144] ;  /* 0x0000510000107ab9 */ /* 0x000fe20000000800 */
[----:B------:R-:W-:Y:S01]  /*17030*/  ULDC UR6, c[0x0][0x600] ;  /* 0x0001800000067ab9 */ /* 0x000fe20000000800 */
[----:B------:R-:W-:Y:S02]  /*17040*/  USHF.R.U32.HI UR11, URZ, UR23, UR11 ;  /* 0x000000173f0b7299 */ /* 0x000fe4000801160b */
[----:B------:R-:W-:Y:S02]  /*17050*/  UIMAD UR23, UR16, UR15, UR4 ;  /* 0x0000000f101772a4 */ /* 0x000fe4000f8e0204 */
[----:B------:R-:W-:Y:S02]  /*17060*/  UIADD3 UR22, UR6, -0x1, URZ ;  /* 0xffffffff06167890 */ /* 0x000fe4000fffe03f */
[----:B------:R-:W-:Y:S02]  /*17070*/  ULOP3.LUT UR27, URZ, UR13, URZ, 0x33, !UPT ;  /* 0x0000000d3f1b7292 */ /* 0x000fe4000f8e333f */
        /* <DEDUP_REMOVED lines=18> */
.L_x_549:
[----:B------:R-:W-:Y:S01]  /*171a0*/  UISETP.NE.AND UP0, UPT, UR46, URZ, UPT ;  /* 0x0000003f2e00728c */ /* 0x000fe2000bf05270 */
[----:B------:R-:W-:Y:S01]  /*171b0*/  MOV R0, 0x1 ;  /* 0x0000000100007802 */ /* 0x000fe20000000f00 */
[----:B------:R-:W-:Y:S01]  /*171c0*/  USHF.R.U64 UR8, UR4, UR24, UR11 ;  /* 0x0000001804087299 */ /* 0x000fe2000800120b */
[----:B------:R-:W-:Y:S01]  /*171d0*/  IMAD.U32 R9, RZ, RZ, UR5 ;  /* 0x00000005ff097e24 */ /* 0x000fe2000f8e00ff */
[----:B------:R-:W-:Y:S02]  /*171e0*/  ULOP3.LUT UR4, UR19, UR27, URZ, 0xc0, !UPT ;  /* 0x0000001b13047292 */ /* 0x000fe4000f8ec03f */
[----:B------:R-:W-:Y:S02]  /*171f0*/  ULOP3.LUT UR18, UR18, UR22, URZ, 0xc0, !UPT ;  /* 0x0000001612127292 */ /* 0x000fe4000f8ec03f */
[----:B------:R-:W-:-:S03]  /*17200*/  UIMAD UR4, UR26, UR8, UR4 ;  /* 0x000000081a0472a4 */ /* 0x000fc6000f8e0204 */
[----:B------:R-:W-:Y:S02]  /*17210*/  @UP0 UIMAD UR23, UR28, UR21, UR7 ;  /* 0x000000151c1702a4 */ /* 0x000fe4000f8e0207 */
[----:B------:R-:W-:-:S03]  /*17220*/  UIADD3 UR7, -UR8, URZ, URZ ;  /* 0x0000003f08077290 */ /* 0x000fc6000fffe13f */
[----:B------:R-:W-:Y:S01]  /*17230*/  ULDC UR8, c[0x0][0x610] ;  /* 0x0001840000087ab9 */ /* 0x000fe20000000800 */
[----:B------:R-:W-:Y:S02]  /*17240*/  UIMAD UR7, UR7, UR25, UR20 ;  /* 0x00000019070772a4 */ /* 0x000fe4000f8e0214 */
[----:B------:R-:W-:Y:S02]  /*17250*/  UIMAD UR4, UR4, UR8, UR23 ;  /* 0x00000008040472a4 */ /* 0x000fe4000f8e0217 */
[----:B------:R-:W-:-:S04]  /*17260*/  UIMAD UR7, UR7, UR6, UR18 ;  /* 0x00000006070772a4 */ /* 0x000fc8000f8e0212 */
[----:B------:R-:W-:Y:S02]  /*17270*/  USEL UR6, UR7, UR4, !UP0 ;  /* 0x0000000407067287 */ /* 0x000fe4000c000000 */
[----:B------:R-:W-:-:S04]  /*17280*/  USEL UR4, UR4, UR7, !UP0 ;  /* 0x0000000704047287 */ /* 0x000fc8000c000000 */
[----:B------:R-:W-:Y:S02]  /*17290*/  MOV R2, UR6 ;  /* 0x0000000600027c02 */ /* 0x000fe40008000f00 */
[----:B------:R-:W-:-:S07]  /*172a0*/  IMAD.U32 R3, RZ, RZ, UR4 ;  /* 0x00000004ff037e24 */ /* 0x000fce000f8e00ff */
.L_x_547:
[----:B------:R-:W-:-:S08]  /*172b0*/  NOP ;  /* 0x0000000000007918 */ /* 0x000fd00000000000 */
[----:B0-----:R-:W0:-:S00]  /*172c0*/  USETMAXREG.DEALLOC.CTAPOOL 0x18 ;  /* 0x00000018000079c8 */ /* 0x001e0000080e0500 */
[----:B------:R-:W-:-:S13]  /*172d0*/  ISETP.NE.AND P0, PT, RZ, UR10, PT ;  /* 0x0000000aff007c0c */ /* 0x000fda000bf05270 */
[----:B------:R-:W-:Y:S05]  /*172e0*/  @P0 EXIT ;  /* 0x000000000000094d */ /* 0x000fea0003800000 */
[----:B0-----:R-:W-:Y:S01]  /*172f0*/  LOP3.LUT P0, RZ, R0, 0xff, RZ, 0xc0, !PT ;  /* 0x000000ff00ff7812 */ /* 0x001fe2000780c0ff */
[----:B------:R-:W-:Y:S01]  /*17300*/  IMAD.MOV.U32 R6, RZ, RZ, RZ ;  /* 0x000000ffff067224 */ /* 0x000fe200078e00ff */
[----:B------:R-:W-:-:S11]  /*17310*/  MOV R0, 0x1 ;  /* 0x0000000100007802 */ /* 0x000fd60000000f00 */
[----:B------:R-:W-:Y:S05]  /*17320*/  @!P0 BRA `(.L_x_550) ;  /* 0x0000000c005c8947 */ /* 0x000fea0003800000 */
[----:B------:R-:W0:Y:S01]  /*17330*/  S2R R4, SR_TID.X ;  /* 0x0000000000047919 */ /* 0x000e220000002100 */
[----:B------:R-:W-:Y:S01]  /*17340*/  ULDC UR4, c[0x0][0x28c] ;  /* 0x0000a30000047ab9 */ /* 0x000fe20000000800 */
[----:B------:R-:W-:Y:S01]  /*17350*/  ULDC UR6, c[0x0][0x658] ;  /* 0x0001960000067ab9 */ /* 0x000fe20000000800 */
[----:B------:R-:W-:Y:S01]  /*17360*/  UIADD3 UR10, UR4, 0x7f, URZ ;  /* 0x0000007f040a7890 */ /* 0x000fe2000fffe03f */
[----:B------:R-:W-:Y:S01]  /*17370*/  BSSY B0, `(.L_x_550) ;  /* 0x00000d2000007945 */ /* 0x000fe20003800000 */
[----:B------:R-:W-:Y:S01]  /*17380*/  UMOV UR7, 0xffffffff ;  /* 0xffffffff00077882 */ /* 0x000fe20000000000 */
[----:B------:R-:W-:Y:S01]  /*17390*/  ULDC UR5, c[0x0][0x600] ;  /* 0x0001800000057ab9 */ /* 0x000fe20000000800 */
[----:B------:R-:W-:Y:S01]  /*173a0*/  UMOV UR9, 0x1 ;  /* 0x0000000100097882 */ /* 0x000fe20000000000 */
[----:B------:R-:W-:Y:S01]  /*173b0*/  USHF.L.U32 UR7, UR7, UR6, URZ ;  /* 0x0000000607077299 */ /* 0x000fe2000800063f */
[----:B------:R-:W-:Y:S01]  /*173c0*/  MOV R8, 0x1 ;  /* 0x0000000100087802 */ /* 0x000fe20000000f00 */
[----:B------:R-:W-:Y:S01]  /*173d0*/  UIADD3 UR4, UR5, -0x1, URZ ;  /* 0xffffffff05047890 */ /* 0x000fe2000fffe03f */
[----:B------:R-:W-:Y:S01]  /*173e0*/  IMAD.MOV.U32 R0, RZ, RZ, 0x1 ;  /* 0x00000001ff007424 */ /* 0x000fe200078e00ff */
[----:B------:R-:W-:Y:S01]  /*173f0*/  USHF.R.S32.HI UR11, URZ, 0x1f, UR10 ;  /* 0x0000001f3f0b7899 */ /* 0x000fe2000801140a */
[----:B------:R-:W-:Y:S01]  /*17400*/  MOV R6, RZ ;  /* 0x000000ff00067202 */ /* 0x000fe20000000f00 */
[----:B------:R-:W-:Y:S01]  /*17410*/  ULDC UR8, c[0x0][0xc] ;  /* 0x0000030000087ab9 */ /* 0x000fe20000000800 */
[----:B------:R-:W-:-:S02]  /*17420*/  USHF.L.U32 UR5, UR9, UR6, URZ ;  /* 0x0000000609057299 */ /* 0x000fc4000800063f */
[----:B------:R-:W-:Y:S01]  /*17430*/  ULEA.HI UR11, UR11, UR10, URZ, 0x7 ;  /* 0x0000000a0b0b7291 */ /* 0x000fe2000f8f383f */
[----:B------:R-:W-:Y:S01]  /*17440*/  ULDC UR9, c[0x0][0x10] ;  /* 0x0000040000097ab9 */ /* 0x000fe20000000800 */
[----:B------:R-:W-:Y:S02]  /*17450*/  ULOP3.LUT UR6, URZ, UR7, URZ, 0x33, !UPT ;  /* 0x000000073f067292 */ /* 0x000fe4000f8e333f */
[----:B------:R-:W-:Y:S01]  /*17460*/  UIMAD.WIDE.U32 UR8, UR8, UR9, URZ ;  /* 0x00000009080872a5 */ /* 0x000fe2000f8e003f */
[----:B------:R-:W-:Y:S01]  /*17470*/  ULDC UR7, c[0x0][0x14] ;  /* 0x0000050000077ab9 */ /* 0x000fe20000000800 */
[----:B------:R-:W-:Y:S02]  /*17480*/  USHF.R.S32.HI UR18, URZ, 0x7, UR11 ;  /* 0x000000073f127899 */ /* 0x000fe4000801140b */
[----:B------:R-:W-:Y:S02]  /*17490*/  UIMAD.WIDE.U32 UR20, UR8, UR7, URZ ;  /* 0x00000007081472a5 */ /* 0x000fe4000f8e003f */
[----:B------:R-:W-:-:S02]  /*174a0*/  UIMAD UR13, UR9, UR7, URZ ;  /* 0x00000007090d72a4 */ /* 0x000fc4000f8e023f */
[----:B------:R-:W-:Y:S01]  /*174b0*/  ULOP3.LUT UR24, UR40, 0x2, URZ, 0xfc, !UPT ;  /* 0x0000000228187892 */ /* 0x000fe2000f8efc3f */
[C---:B0-----:R-:W-:Y:S01]  /*174c0*/  LOP3.LUT P3, RZ, R4.reuse, 0x7f, RZ, 0xc0, !PT ;  /* 0x0000007f04ff7812 */ /* 0x041fe2000786c0ff */
[----:B------:R-:W-:Y:S01]  /*174d0*/  UIADD3 UR13, UR21, UR13, URZ ;  /* 0x0000000d150d7290 */ /* 0x000fe2000fffe03f */
[----:B------:R-:W-:Y:S01]  /*174e0*/  LOP3.LUT P0, RZ, R4, 0x1f, RZ, 0xc0, !PT ;  /* 0x0000001f04ff7812 */ /* 0x000fe2000780c0ff */
[----:B------:R-:W-:Y:S01]  /*174f0*/  UIADD3 UR25, UR18, 0x1, URZ ;  /* 0x0000000112197890 */ /* 0x000fe2000fffe03f */
[----:B------:R-:W-:Y:S02]  /*17500*/  ULDC.64 UR22, c[0x0][0x198] ;  /* 0x0000660000167ab9 */ /* 0x000fe40000000a00 */
[----:B------:R-:W-:-:S13]  /*17510*/  PLOP3.LUT P0, PT, P0, P3, PT, 0x8a, 0x0 ;  /* 0x000000000000781c */ /* 0x000fda0000707172 */
.L_x_562:
[----:B------:R-:W-:-:S03]  /*17520*/  UMOV UR7, 0xffffffff ;  /* 0xffffffff00077882 */ /* 0x000fc60000000000 */
[----:B------:R-:W-:Y:S05]  /*17530*/  BRA.DIV UR7, `(.L_x_551) ;  /* 0x0000000e07c47947 */ /* 0x000fea000b800000 */
[----:B------:R-:W-:-:S13]  /*17540*/  ELECT P6, URZ, PT ;  /* 0x00000000003f782f */ /* 0x000fda00038c0000 */
.L_x_573:
[----:B------:R-:W0:Y:S01]  /*17550*/  LDC R4, c[0x0][0x28c] ;  /* 0x0000a300ff047b82 */ /* 0x000e220000000800 */
[----:B------:R-:W-:Y:S01]  /*17560*/  BSSY B1, `(.L_x_552) ;  /* 0x0000035000017945 */ /* 0x000fe20003800000 */
[----:B0-----:R-:W-:-:S13]  /*17570*/  ISETP.LT.OR P6, PT, R4, 0x1, !P6 ;  /* 0x000000010400780c */ /* 0x001fda00077c1670 */
[----:B------:R-:W-:Y:S05]  /*17580*/  @P6 BRA `(.L_x_553) ;  /* 0x0000000000c86947 */ /* 0x000fea0003800000 */
[----:B------:R-:W-:Y:S01]  /*17590*/  SHF.L.U32 R11, R3, 0x8, RZ ;  /* 0x00000008030b7819 */ /* 0x000fe200000006ff */
[----:B------:R-:W-:Y:S01]  /*175a0*/  IMAD.SHL.U32 R2, R2, 0x100, RZ ;  /* 0x0000010002027824 */ /* 0x000fe200078e00ff */
[----:B------:R-:W-:Y:S01]  /*175b0*/  MOV R14, UR25 ;  /* 0x00000019000e7c02 */ /* 0x000fe20008000f00 */
[----:B------:R-:W-:Y:S01]  /*175c0*/  IMAD.MOV.U32 R12, RZ, RZ, RZ ;  /* 0x000000ffff0c7224 */ /* 0x000fe200078e00ff */
[----:B------:R-:W-:Y:S01]  /*175d0*/  MOV R4, R6 ;  /* 0x0000000600047202 */ /* 0x000fe20000000f00 */
[----:B------:R-:W-:-:S07]  /*175e0*/  IMAD.MOV.U32 R3, RZ, RZ, R0 ;  /* 0x000000ffff037224 */ /* 0x000fce00078e0000 */
.L_x_557:
[----:B------:R-:W0:Y:S01]  /*175f0*/  S2R R10, SR_CgaCtaId ;  /* 0x00000000000a7919 */ /* 0x000e220000008800 */
[----:B------:R-:W-:Y:S01]  /*17600*/  MOV R5, 0x400 ;  /* 0x0000040000057802 */ /* 0x000fe20000000f00 */
[----:B------:R-:W1:Y:S03]  /*17610*/  @!P3 LDC R7, c[0x0][0x500] ;  /* 0x00014000ff07bb82 */ /* 0x000e660000000800 */
[----:B0-----:R-:W-:Y:S02]  /*17620*/  LEA R13, R10, R5, 0x18 ;  /* 0x000000050a0d7211 */ /* 0x001fe400078ec0ff */
[----:B------:R-:W-:-:S03]  /*17630*/  SHF.L.U32 R5, R3, 0x1f, RZ ;  /* 0x0000001f03057819 */ /* 0x000fc600000006ff */
[----:B------:R-:W-:-:S04]  /*17640*/  IMAD R10, R4, 0x8, R13 ;  /* 0x00000008040a7824 */ /* 0x000fc800078e020d */
[----:B------:R-:W0:Y:S02]  /*17650*/  SYNCS.PHASECHK.TRANS64.TRYWAIT P1, [R10+URZ+0x20], R5 ;  /* 0x000020050a0075a7 */ /* 0x000e24000802017f */
[----:B01----:R-:W-:Y:S05]  /*17660*/  @!P1 BRA `(.L_x_554) ;  /* 0x0000000c00989947 */ /* 0x003fea0003800000 */
.L_x_574:
[----:B------:R-:W-:Y:S01]  /*17670*/  UPRMT UR7, UR24, 0x9910, URZ ;  /* 0x0000991018077896 */ /* 0x000fe2000800003f */
[----:B------:R1:W-:Y:S03]  /*17680*/  @!P3 SYNCS.ARRIVE.TRANS64 RZ, [R10+URZ], R7 ;  /* 0x000000070affb9a7 */ /* 0x0003e6000800003f */
[----:B------:R-:W-:-:S06]  /*17690*/  UISETP.NE.AND UP0, UPT, UR7, 0x2, UPT ;  /* 0x000000020700788c */ /* 0x000fcc000bf05270 */
[----:B------:R-:W-:-:S13]  /*176a0*/  PLOP3.LUT P1, PT, PT, PT, UP0, 0x80, 0x0 ;  /* 0x000000000000781c */ /* 0x000fda0003f2f008 */
[----:B-1----:R-:W-:Y:S05]  /*176b0*/  @P1 BRA `(.L_x_555) ;  /* 0x0000000000041947 */ /* 0x002fea0003800000 */
[----:B------:R-:W-:Y:S01]  /*176c0*/  BPT.TRAP 0x1 ;  /* 0x000000040000795c */ /* 0x000fe20000300000 */
.L_x_555:
[----:B------:R-:W-:Y:S05]  /*176d0*/  @P0 BRA `(.L_x_556) ;  /* 0x0000000000040947 */ /* 0x000fea0003800000 */
[----:B------:R-:W-:Y:S01]  /*176e0*/  BPT.TRAP 0x1 ;  /* 0x000000040000795c */ /* 0x000fe20000300000 */
.L_x_556:
[----:B------:R-:W-:Y:S01]  /*176f0*/  LEA R13, R4, R13, 0xf ;  /* 0x0000000d040d7211 */ /* 0x000fe200078e78ff */
[----:B------:R-:W-:Y:S01]  /*17700*/  UIADD3 UR14, UP0, UR22, 0xf0, URZ ;  /* 0x000000f0160e7890 */ /* 0x000fe2000ff1e03f */
[----:B------:R-:W-:Y:S01]  /*17710*/  R2UR UR9, R10 ;  /* 0x000000000a0972ca */ /* 0x000fe200000e0000 */
[----:B------:R-:W-:Y:S01]  /*17720*/  UIADD3 UR26, UP1, UR22, 0x1f0, URZ ;  /* 0x000001f0161a7890 */ /* 0x000fe2000ff3e03f */
[----:B------:R-:W-:Y:S01]  /*17730*/  R2UR UR7, R13 ;  /* 0x000000000d0772ca */ /* 0x000fe200000e0000 */
[----:B------:R-:W-:Y:S01]  /*17740*/  UIADD3.X UR15, URZ, UR23, URZ, UP0, !UPT ;  /* 0x000000173f0f7290 */ /* 0x000fe200087fe43f */
[----:B------:R-:W-:Y:S01]  /*17750*/  R2UR UR11, R11 ;  /* 0x000000000b0b72ca */ /* 0x000fe200000e0000 */
[----:B------:R-:W-:Y:S01]  /*17760*/  VIADD R4, R4, 0x1 ;  /* 0x0000000104047836 */ /* 0x000fe20000000000 */
[----:B------:R-:W-:Y:S01]  /*17770*/  R2UR UR10, R12 ;  /* 0x000000000c0a72ca */ /* 0x000fe200000e0000 */
[----:B------:R-:W-:Y:S01]  /*17780*/  UIADD3.X UR27, URZ, UR23, URZ, UP1, !UPT ;  /* 0x000000173f1b7290 */ /* 0x000fe20008ffe43f */
[----:B------:R-:W-:Y:S01]  /*17790*/  R2UR UR12, R9 ;  /* 0x00000000090c72ca */ /* 0x000fe200000e0000 */
[----:B------:R-:W-:Y:S01]  /*177a0*/  UMOV UR16, 0x0 ;  /* 0x0000000000107882 */ /* 0x000fe20000000000 */
[----:B------:R-:W-:Y:S01]  /*177b0*/  IADD3 R14, R14, -0x1, RZ ;  /* 0xffffffff0e0e7810 */ /* 0x000fe20007ffe0ff */
[----:B------:R-:W-:Y:S01]  /*177c0*/  UMOV UR17, 0x10000000 ;  /* 0x1000000000117882 */ /* 0x000fe20000000000 */
[----:B------:R-:W-:Y:S01]  /*177d0*/  R2UR UR19, R2 ;  /* 0x00000000021372ca */ /* 0x000fe200000e0000 */
[----:B------:R-:W-:Y:S01]  /*177e0*/  VIADD R12, R12, 0x80 ;  /* 0x000000800c0c7836 */ /* 0x000fe20000000000 */
[----:B------:R-:W-:Y:S01]  /*177f0*/  ISETP.GT.AND P2, PT, R14, 0x1, PT ;  /* 0x000000010e00780c */ /* 0x000fe20003f44270 */
[----:B------:R-:W-:Y:S01]  /*17800*/  UIADD3 UR8, UR7, 0x100, URZ ;  /* 0x0000010007087890 */ /* 0x000fe2000fffe03f */
[----:B------:R-:W-:Y:S01]  /*17810*/  ISETP.NE.AND P1, PT, R4, 0x4, PT ;  /* 0x000000040400780c */ /* 0x000fe20003f25270 */
[----:B------:R-:W-:-:S03]  /*17820*/  UIADD3 UR7, UR7, 0x20100, URZ ;  /* 0x0002010007077890 */ /* 0x000fc6000fffe03f */
[----:B0-----:R-:W-:Y:S02]  /*17830*/  SEL R10, RZ, 0x1, P1 ;  /* 0x00000001ff0a7807 */ /* 0x001fe40000800000 */
[----:B------:R-:W-:Y:S02]  /*17840*/  SEL R4, R4, RZ, P1 ;  /* 0x000000ff04047207 */ /* 0x000fe40000800000 */
[----:B------:R0:W-:Y:S01]  /*17850*/  UTMALDG.3D [UR8], [UR14], desc[UR16] ;  /* 0x000010080e0075b4 */ /* 0x0001e20008011000 */
[----:B------:R-:W-:Y:S01]  /*17860*/  LOP3.LUT R3, R3, R10, RZ, 0x3c, !PT ;  /* 0x0000000a03037212 */ /* 0x000fe200078e3cff */
[----:B0-----:R-:W-:Y:S01]  /*17870*/  UMOV UR8, UR7 ;  /* 0x0000000700087c82 */ /* 0x001fe20008000000 */
[----:B------:R-:W-:Y:S02]  /*17880*/  UMOV UR11, UR19 ;  /* 0x00000013000b7c82 */ /* 0x000fe40008000000 */
[----:B------:R0:W-:Y:S02]  /*17890*/  UTMALDG.3D [UR8], [UR26], desc[UR16] ;  /* 0x000010081a0075b4 */ /* 0x0001e40008011000 */
[----:B0-----:R-:W-:Y:S05]  /*178a0*/  @P2 BRA `(.L_x_557) ;  /* 0xfffffffc00502947 */ /* 0x001fea000383ffff */
.L_x_553:
[----:B------:R-:W-:Y:S05]  /*178b0*/  BSYNC B1 ;  /* 0x0000000000017941 */ /* 0x000fea0003800000 */
.L_x_552:
[----:B------:R-:W2:Y:S01]  /*178c0*/  LDL.LU R15, [R1+0x200] ;  /* 0x00020000010f7983 */ /* 0x000ea20000300800 */
[----:B------:R-:W-:Y:S01]  /*178d0*/  LOP3.LUT P4, RZ, R8, 0xff, RZ, 0xc0, !PT ;  /* 0x000000ff08ff7812 */ /* 0x000fe2000788c0ff */
[----:B------:R-:W-:Y:S02]  /*178e0*/  ULDC.64 UR8, c[0x0][0x650] ;  /* 0x0001940000087ab9 */ /* 0x000fe40000000a00 */
[----:B------:R-:W3:Y:S01]  /*178f0*/  LDL.LU R13, [R1+0x204] ;  /* 0x00020400010d7983 */ /* 0x000ee20000300800 */
[----:B------:R-:W-:Y:S01]  /*17900*/  IADD3 R6, R6, UR18, RZ ;  /* 0x0000001206067c10 */ /* 0x000fe2000fffe0ff */
[----:B------:R-:W-:Y:S01]  /*17910*/  BSSY B1, `(.L_x_558) ;  /* 0x0000075000017945 */ /* 0x000fe20003800000 */
[----:B------:R-:W-:Y:S02]  /*17920*/  MOV R9, 0xffffffff ;  /* 0xffffffff00097802 */ /* 0x000fe40000000f00 */
[----:B------:R-:W-:Y:S02]  /*17930*/  SHF.R.U32.HI R2, RZ, 0x2, R6 ;  /* 0x00000002ff027819 */ /* 0x000fe40000011606 */
[----:B------:R-:W-:-:S02]  /*17940*/  ISETP.GT.U32.AND P1, PT, R6, 0x3, PT ;  /* 0x000000030600780c */ /* 0x000fc40003f24070 */
[----:B------:R-:W-:Y:S01]  /*17950*/  LOP3.LUT R2, R2, 0x1, RZ, 0xc0, !PT ;  /* 0x0000000102027812 */ /* 0x000fe200078ec0ff */
[----:B------:R-:W0:Y:S01]  /*17960*/  @P4 S2R R3, SR_CgaCtaId ;  /* 0x0000000000034919 */ /* 0x000e220000008800 */
[----:B------:R-:W-:Y:S02]  /*17970*/  LOP3.LUT R6, R6, 0x3, RZ, 0xc0, !PT ;  /* 0x0000000306067812 */ /* 0x000fe400078ec0ff */
[----:B------:R-:W-:Y:S02]  /*17980*/  ISETP.NE.U32.AND P2, PT, R2, 0x1, PT ;  /* 0x000000010200780c */ /* 0x000fe40003f45070 */
[----:B------:R-:W-:Y:S02]  /*17990*/  @P4 MOV R2, 0x400 ;  /* 0x0000040000024802 */ /* 0x000fe40000000f00 */
[----:B------:R-:W-:Y:S02]  /*179a0*/  PRMT R4, RZ, 0x7610, R4 ;  /* 0x00007610ff047816 */ /* 0x000fe40000000004 */
[----:B------:R-:W-:-:S02]  /*179b0*/  PRMT R8, RZ, 0x7610, R8 ;  /* 0x00007610ff087816 */ /* 0x000fc40000000008 */
[----:B0-----:R-:W-:Y:S01]  /*179c0*/  @P4 LEA R2, R3, R2, 0x18 ;  /* 0x0000000203024211 */ /* 0x001fe200078ec0ff */
[----:B------:R-:W-:-:S03]  /*179d0*/  IMAD.U32 R3, RZ, RZ, UR18 ;  /* 0x00000012ff037e24 */ /* 0x000fc6000f8e00ff */
[----:B------:R0:W-:Y:S02]  /*179e0*/  @P4 SYNCS.ARRIVE.TRANS64.A1T0 RZ, [R2+URZ+0x58], RZ ;  /* 0x000058ff02ff49a7 */ /* 0x0001e4000810003f */
[C---:B------:R-:W-:Y:S02]  /*179f0*/  ISETP.LT.U32.AND P1, PT, R3.reuse, 0x4, P1 ;  /* 0x000000040300780c */ /* 0x040fe40000f21070 */
[----:B------:R-:W-:Y:S02]  /*17a00*/  ISETP.GT.U32.AND P2, PT, R3, 0x3, !P2 ;  /* 0x000000030300780c */ /* 0x000fe40005744070 */
[----:B------:R-:W-:Y:S02]  /*17a10*/  SEL R3, RZ, 0x1, !P1 ;  /* 0x00000001ff037807 */ /* 0x000fe40004800000 */
[----:B0-----:R-:W-:-:S04]  /*17a20*/  SEL R2, RZ, 0x1, !P2 ;  /* 0x00000001ff027807 */ /* 0x001fc80005000000 */
[----:B------:R-:W-:Y:S01]  /*17a30*/  LOP3.LUT R0, R2, R0, R3, 0x96, !PT ;  /* 0x0000000002007212 */ /* 0x000fe200078e9603 */
[----:B------:R-:W-:Y:S01]  /*17a40*/  IMAD.MOV.U32 R2, RZ, RZ, -0x1 ;  /* 0xffffffffff027424 */ /* 0x000fe200078e00ff */
[----:B------:R-:W-:Y:S02]  /*17a50*/  MOV R3, 0xffffffff ;  /* 0xffffffff00037802 */ /* 0x000fe40000000f00 */
[----:B---3--:R-:W-:-:S04]  /*17a60*/  IADD3 R13, P1, R13, UR20, RZ ;  /* 0x000000140d0d7c10 */ /* 0x008fc8000ff3e0ff */
[----:B--2---:R-:W-:Y:S01]  /*17a70*/  IADD3.X R15, R15, UR13, RZ, P1, !PT ;  /* 0x0000000d0f0f7c10 */ /* 0x004fe20008ffe4ff */
[----:B------:R0:W-:Y:S01]  /*17a80*/  STL [R1+0x204], R13 ;  /* 0x0002040d01007387 */ /* 0x0001e20000100800 */
[----:B------:R-:W-:-:S03]  /*17a90*/  ISETP.GE.U32.AND P1, PT, R13, UR8, PT ;  /* 0x000000080d007c0c */ /* 0x000fc6000bf26070 */
[----:B------:R0:W-:Y:S01]  /*17aa0*/  STL [R1+0x200], R15 ;  /* 0x0002000f01007387 */ /* 0x0001e20000100800 */
[----:B------:R-:W-:-:S13]  /*17ab0*/  ISETP.GE.U32.AND.EX P1, PT, R15, UR9, PT, P1 ;  /* 0x000000090f007c0c */ /* 0x000fda000bf26110 */
[----:B0-----:R-:W-:Y:S05]  /*17ac0*/  @P1 BRA `(.L_x_559) ;  /* 0x0000000400641947 */ /* 0x001fea0003800000 */
[----:B------:R-:W0:Y:S01]  /*17ad0*/  S2R R7, SR_CTAID.X ;  /* 0x0000000000077919 */ /* 0x000e220000002500 */
[----:B------:R-:W-:Y:S01]  /*17ae0*/  ULDC UR7, c[0x0][0x150] ;  /* 0x0000540000077ab9 */ /* 0x000fe20000000800 */
[----:B------:R-:W1:Y:S01]  /*17af0*/  LDC R4, c[0x0][0x144] ;  /* 0x00005100ff047b82 */ /* 0x000e620000000800 */
[----:B------:R-:W-:Y:S01]  /*17b00*/  UISETP.NE.AND UP0, UPT, UR46, URZ, UPT ;  /* 0x0000003f2e00728c */ /* 0x000fe2000bf05270 */
[----:B------:R-:W2:Y:S01]  /*17b10*/  S2R R5, SR_CTAID.Y ;  /* 0x0000000000057919 */ /* 0x000ea20000002600 */
[----:B------:R-:W-:Y:S01]  /*17b20*/  ULDC.64 UR8, c[0x0][0x628] ;  /* 0x00018a0000087ab9 */ /* 0x000fe20000000a00 */
[----:B------:R-:W-:-:S03]  /*17b30*/  ULDC UR10, c[0x0][0x630] ;  /* 0x00018c00000a7ab9 */ /* 0x000fc60000000800 */
[----:B------:R-:W-:Y:S01]  /*17b40*/  PLOP3.LUT P1, PT, PT, PT, UP0, 0x80, 0x0 ;  /* 0x000000000000781c */ /* 0x000fe20003f2f008 */
[----:B------:R-:W3:Y:S01]  /*17b50*/  LDC R10, c[0x0][0x148] ;  /* 0x00005200ff0a7b82 */ /* 0x000ee20000000800 */
[----:B0-----:R-:W-:Y:S02]  /*17b60*/  I2FP.F32.U32 R2, R7 ;  /* 0x0000000700027245 */ /* 0x001fe40000201000 */
[----:B--2---:R-:W-:-:S03]  /*17b70*/  I2FP.F32.U32 R3, R5 ;  /* 0x0000000500037245 */ /* 0x004fc60000201000 */
[----:B------:R-:W-:Y:S01]  /*17b80*/  FMUL R2, R2, UR7 ;  /* 0x0000000702027c20 */ /* 0x000fe20008400000 */
[----:B------:R-:W-:Y:S02]  /*17b90*/  ULDC UR7, c[0x0][0x154] ;  /* 0x0000550000077ab9 */ /* 0x000fe40000000800 */
[----:B------:R-:W-:-:S03]  /*17ba0*/  FMUL R9, R3, UR7 ;  /* 0x0000000703097c20 */ /* 0x000fc60008400000 */
[----:B------:R-:W0:Y:S08]  /*17bb0*/  F2I.U32.TRUNC.NTZ R2, R2 ;  /* 0x0000000200027305 */ /* 0x000e30000020f000 */
[----:B------:R-:W2:Y:S01]  /*17bc0*/  F2I.U32.TRUNC.NTZ R9, R9 ;  /* 0x0000000900097305 */ /* 0x000ea2000020f000 */
[----:B0-----:R-:W-:Y:S02]  /*17bd0*/  IMAD.MOV R3, RZ, RZ, -R2 ;  /* 0x000000ffff037224 */ /* 0x001fe400078e0a02 */
[----:B------:R-:W-:-:S02]  /*17be0*/  IMAD.MOV.U32 R2, RZ, RZ, R13 ;  /* 0x000000ffff027224 */ /* 0x000fc400078e000d */
[----:B-1----:R-:W-:Y:S01]  /*17bf0*/  IMAD R7, R4, R3, R7 ;  /* 0x0000000304077224 */ /* 0x002fe200078e0207 */
[----:B--2---:R-:W-:-:S05]  /*17c00*/  IADD3 R3, -R9, RZ, RZ ;  /* 0x000000ff09037210 */ /* 0x004fca0007ffe1ff */
[----:B---3--:R-:W-:Y:S01]  /*17c10*/  @P1 IMAD R7, R10, R3, R5 ;  /* 0x000000030a071224 */ /* 0x008fe200078e0205 */
[----:B------:R-:W-:Y:S02]  /*17c20*/  ISETP.NE.U32.AND P1, PT, RZ, UR8, PT ;  /* 0x00000008ff007c0c */ /* 0x000fe4000bf25070 */
[----:B------:R-:W-:Y:S02]  /*17c30*/  MOV R3, R15 ;  /* 0x0000000f00037202 */ /* 0x000fe40000000f00 */
[----:B------:R-:W-:-:S13]  /*17c40*/  ISETP.NE.AND.EX P1, PT, RZ, UR9, PT, P1 ;  /* 0x00000009ff007c0c */ /* 0x000fda000bf25310 */
[----:B------:R-:W-:Y:S05]  /*17c50*/  @!P1 BRA `(.L_x_560) ;  /* 0x0000000000289947 */ /* 0x000fea0003800000 */
[----:B------:R-:W-:Y:S02]  /*17c60*/  ULDC UR7, c[0x0][0x634] ;  /* 0x00018d0000077ab9 */ /* 0x000fe40000000800 */
[----:B------:R-:W-:-:S05]  /*17c70*/  IADD3 R3, P1, R13, UR7, RZ ;  /* 0x000000070d037c10 */ /* 0x000fca000ff3e0ff */
[----:B------:R-:W-:-:S04]  /*17c80*/  IMAD.X R9, RZ, RZ, R15, P1 ;  /* 0x000000ffff097224 */ /* 0x000fc800008e060f */
[----:B------:R-:W-:-:S04]  /*17c90*/  IMAD.WIDE.U32 R4, R9, UR8, RZ ;  /* 0x0000000809047c25 */ /* 0x000fc8000f8e00ff */
[----:B------:R-:W-:-:S04]  /*17ca0*/  IMAD.WIDE.U32 R4, P1, R3, UR9, R4 ;  /* 0x0000000903047c25 */ /* 0x000fc8000f820004 */
[----:B------:R-:W-:-:S04]  /*17cb0*/  IMAD.WIDE.U32 R2, R3, UR8, RZ ;  /* 0x0000000803027c25 */ /* 0x000fc8000f8e00ff */
[----:B------:R-:W-:Y:S01]  /*17cc0*/  IMAD.MOV.U32 R2, RZ, RZ, R5 ;  /* 0x000000ffff027224 */ /* 0x000fe200078e0005 */
[----:B------:R-:W-:Y:S02]  /*17cd0*/  IADD3 RZ, P2, R3, R4, RZ ;  /* 0x0000000403ff7210 */ /* 0x000fe40007f5e0ff */
[----:B------:R-:W-:-:S03]  /*17ce0*/  IADD3.X R3, RZ, RZ, RZ, P1, !PT ;  /* 0x000000ffff037210 */ /* 0x000fc60000ffe4ff */
[----:B------:R-:W-:-:S08]  /*17cf0*/  IMAD.WIDE.U32.X R2, R9, UR9, R2, P2 ;  /* 0x0000000909027c25 */ /* 0x000fd000090e0402 */
.L_x_560:
[--C-:B------:R-:W-:Y:S01]  /*17d00*/  SHF.R.U64 R9, R2, UR10, R3.reuse ;  /* 0x0000000a02097c19 */ /* 0x100fe20008001203 */
[----:B------:R-:W-:Y:S01]  /*17d10*/  ULDC.64 UR8, c[0x0][0x620] ;  /* 0x0001880000087ab9 */ /* 0x000fe20000000a00 */
[----:B------:R-:W-:Y:S01]  /*17d20*/  SHF.R.U32.HI R2, RZ, UR10, R3 ;  /* 0x0000000aff027c19 */ /* 0x000fe20008011603 */
[----:B------:R-:W-:Y:S01]  /*17d30*/  ULDC UR7, c[0x0][0x618] ;  /* 0x0001860000077ab9 */ /* 0x000fe20000000800 */
[----:B------:R-:W-:Y:S02]  /*17d40*/  IADD3 R11, P1, RZ, -R9, RZ ;  /* 0x80000009ff0b7210 */ /* 0x000fe40007f3e0ff */
[----:B------:R-:W-:Y:S02]  /*17d50*/  MOV R3, R15 ;  /* 0x0000000f00037202 */ /* 0x000fe40000000f00 */
[----:B------:R-:W-:-:S05]  /*17d60*/  IADD3.X R2, RZ, ~R2, RZ, P1, !PT ;  /* 0x80000002ff027210 */ /* 0x000fca0000ffe4ff */
[----:B------:R-:W-:-:S04]  /*17d70*/  IMAD R2, R2, UR8, RZ ;  /* 0x0000000802027c24 */ /* 0x000fc8000f8e02ff */
[----:B------:R-:W-:Y:S02]  /*17d80*/  IMAD R5, R11, UR9, R2 ;  /* 0x000000090b057c24 */ /* 0x000fe4000f8e0202 */
[----:B------:R-:W-:-:S04]  /*17d90*/  IMAD.MOV.U32 R2, RZ, RZ, R13 ;  /* 0x000000ffff027224 */ /* 0x000fc800078e000d */
[----:B------:R-:W-:Y:S01]  /*17da0*/  IMAD.WIDE.U32 R2, R11, UR8, R2 ;  /* 0x000000080b027c25 */ /* 0x000fe2000f8e0002 */
[----:B------:R-:W-:Y:S02]  /*17db0*/  ULDC.64 UR8, c[0x0][0x640] ;  /* 0x0001900000087ab9 */ /* 0x000fe40000000a00 */
[----:B------:R-:W-:Y:S01]  /*17dc0*/  ISETP.NE.U32.AND P1, PT, RZ, UR8, PT ;  /* 0x00000008ff007c0c */ /* 0x000fe2000bf25070 */
[----:B------:R-:W-:-:S03]  /*17dd0*/  IMAD.IADD R3, R3, 0x1, R5 ;  /* 0x0000000103037824 */ /* 0x000fc600078e0205 */
[----:B------:R-:W-:Y:S02]  /*17de0*/  ISETP.NE.AND.EX P1, PT, RZ, UR9, PT, P1 ;  /* 0x00000009ff007c0c */ /* 0x000fe4000bf25310 */
[--C-:B------:R-:W-:Y:S02]  /*17df0*/  SHF.R.U64 R10, R2, UR7, R3.reuse ;  /* 0x00000007020a7c19 */ /* 0x100fe40008001203 */
[----:B------:R-:W-:Y:S01]  /*17e00*/  SHF.R.U32.HI R3, RZ, UR7, R3 ;  /* 0x00000007ff037c19 */ /* 0x000fe20008011603 */
[----:B------:R-:W-:-:S03]  /*17e10*/  ULDC UR7, c[0x0][0x608] ;  /* 0x0001820000077ab9 */ /* 0x000fc60000000800 */
[--C-:B------:R-:W-:Y:S02]  /*17e20*/  SHF.R.U64 R12, R10, UR7, R3.reuse ;  /* 0x000000070a0c7c19 */ /* 0x100fe40008001203 */
[----:B------:R-:W-:Y:S01]  /*17e30*/  SHF.R.U32.HI R3, RZ, UR7, R3 ;  /* 0x00000007ff037c19 */ /* 0x000fe20008011603 */
[----:B------:R-:W-:-:S03]  /*17e40*/  ULDC UR7, c[0x0][0x658] ;  /* 0x0001960000077ab9 */ /* 0x000fc60000000800 */
[--C-:B------:R-:W-:Y:S02]  /*17e50*/  SHF.R.U32.HI R13, RZ, UR7, R3.reuse ;  /* 0x00000007ff0d7c19 */ /* 0x100fe40008011603 */
[----:B------:R-:W-:-:S03]  /*17e60*/  SHF.R.U64 R11, R12, UR7, R3 ;  /* 0x000000070c0b7c19 */ /* 0x000fc60008001203 */
[----:B------:R-:W-:Y:S01]  /*17e70*/  IMAD.MOV.U32 R3, RZ, RZ, R13 ;  /* 0x000000ffff037224 */ /* 0x000fe200078e000d */
[----:B------:R-:W-:Y:S01]  /*17e80*/  MOV R2, R11 ;  /* 0x0000000b00027202 */ /* 0x000fe20000000f00 */
[----:B------:R-:W-:Y:S06]  /*17e90*/  @!P1 BRA `(.L_x_561) ;  /* 0x0000000000289947 */ /* 0x000fec0003800000 */
[----:B------:R-:W-:Y:S02]  /*17ea0*/  ULDC UR7, c[0x0][0x64c] ;  /* 0x0001930000077ab9 */ /* 0x000fe40000000800 */
[----:B------:R-:W-:-:S04]  /*17eb0*/  IADD3 R3, P1, R11, UR7, RZ ;  /* 0x000000070b037c10 */ /* 0x000fc8000ff3e0ff */
[----:B------:R-:W-:-:S05]  /*17ec0*/  IADD3.X R13, RZ, R13, RZ, P1, !PT ;  /* 0x0000000dff0d7210 */ /* 0x000fca0000ffe4ff */
[----:B------:R-:W-:-:S04]  /*17ed0*/  IMAD.WIDE.U32 R4, R13, UR8, RZ ;  /* 0x000000080d047c25 */ /* 0x000fc8000f8e00ff */
[----:B------:R-:W-:-:S04]  /*17ee0*/  IMAD.WIDE.U32 R4, P1, R3, UR9, R4 ;  /* 0x0000000903047c25 */ /* 0x000fc8000f820004 */
[----:B------:R-:W-:Y:S01]  /*17ef0*/  IMAD.WIDE.U32 R2, R3, UR8, RZ ;  /* 0x0000000803027c25 */ /* 0x000fe2000f8e00ff */
[----:B------:R-:W-:-:S04]  /*17f00*/  MOV R2, R5 ;  /* 0x0000000500027202 */ /* 0x000fc80000000f00 */
[----:B------:R-:W-:Y:S01]  /*17f10*/  IADD3 RZ, P2, R3, R4, RZ ;  /* 0x0000000403ff7210 */ /* 0x000fe20007f5e0ff */
[----:B------:R-:W-:-:S04]  /*17f20*/  IMAD.X R3, RZ, RZ, RZ, P1 ;  /* 0x000000ffff037224 */ /* 0x000fc800008e06ff */
[----:B------:R-:W-:-:S08]  /*17f30*/  IMAD.WIDE.U32.X R2, R13, UR9, R2, P2 ;  /* 0x000000090d027c25 */ /* 0x000fd000090e0402 */
.L_x_561:
[----:B------:R-:W-:Y:S01]  /*17f40*/  ULDC UR7, c[0x0][0x648] ;  /* 0x0001920000077ab9 */ /* 0x000fe20000000800 */
[----:B------:R-:W-:Y:S01]  /*17f50*/  LOP3.LUT R12, R12, UR6, RZ, 0xc0, !PT ;  /* 0x000000060c0c7c12 */ /* 0x000fe2000f8ec0ff */
[----:B------:R-:W-:Y:S01]  /*17f60*/  UISETP.NE.AND UP0, UPT, UR46, URZ, UPT ;  /* 0x0000003f2e00728c */ /* 0x000fe2000bf05270 */
[----:B------:R-:W-:Y:S01]  /*17f70*/  SHF.R.U64 R3, R2, UR7, R3 ;  /* 0x0000000702037c19 */ /* 0x000fe20008001203 */
[----:B------:R-:W-:Y:S01]  /*17f80*/  ULDC UR7, c[0x0][0x638] ;  /* 0x00018e0000077ab9 */ /* 0x000fe20000000800 */
[----:B------:R-:W-:-:S03]  /*17f90*/  LOP3.LUT R4, R10, UR4, RZ, 0xc0, !PT ;  /* 0x000000040a047c12 */ /* 0x000fc6000f8ec0ff */
[----:B------:R-:W-:Y:S01]  /*17fa0*/  IMAD.MOV R2, RZ, RZ, -R3 ;  /* 0x000000ffff027224 */ /* 0x000fe200078e0a03 */
[----:B------:R-:W-:Y:S01]  /*17fb0*/  PLOP3.LUT P1, PT, PT, PT, UP0, 0x40, 0x0 ;  /* 0x000000000000781c */ /* 0x000fe20003f2e808 */
[----:B------:R-:W-:Y:S01]  /*17fc0*/  IMAD R12, R3, UR5, R12 ;  /* 0x00000005030c7c24 */ /* 0x000fe2000f8e020c */
[----:B------:R-:W-:Y:S01]  /*17fd0*/  PLOP3.LUT P2, PT, PT, PT, UP0, 0x40, 0x0 ;  /* 0x000000000000781c */ /* 0x000fe20003f4e808 */
[----:B------:R-:W-:Y:S01]  /*17fe0*/  IMAD R11, R2, UR7, R11 ;  /* 0x00000007020b7c24 */ /* 0x000fe2000f8e020b */
[----:B------:R-:W-:Y:S02]  /*17ff0*/  ULDC UR7, c[0x0][0x610] ;  /* 0x0001840000077ab9 */ /* 0x000fe40000000800 */
[----:B------:R-:W-:Y:S01]  /*18000*/  IMAD R7, R12, UR7, R7 ;  /* 0x000000070c077c24 */ /* 0x000fe2000f8e0207 */
[----:B------:R-:W-:Y:S02]  /*18010*/  ULDC UR7, c[0x0][0x600] ;  /* 0x0001800000077ab9 */ /* 0x000fe40000000800 */
[----:B------:R-:W-:-:S05]  /*18020*/  IMAD R4, R11, UR7, R4 ;  /* 0x000000070b047c24 */ /* 0x000fca000f8e0204 */
[----:B------:R-:W-:Y:S02]  /*18030*/  SEL R2, R4, R7, P1 ;  /* 0x0000000704027207 */ /* 0x000fe40000800000 */
[----:B------:R-:W-:Y:S02]  /*18040*/  SEL R3, R7, R4, P2 ;  /* 0x0000000407037207 */ /* 0x000fe40001000000 */
[----:B------:R-:W-:-:S07]  /*18050*/  MOV R4, 0x1 ;  /* 0x0000000100047802 */ /* 0x000fce0000000f00 */
.L_x_559:
[----:B------:R-:W-:Y:S05]  /*18060*/  BSYNC B1 ;  /* 0x0000000000017941 */ /* 0x000fea0003800000 */
.L_x_558:
[----:B------:R-:W-:-:S13]  /*18070*/  LOP3.LUT P1, RZ, R4, 0xff, RZ, 0xc0, !PT ;  /* 0x000000ff04ff7812 */ /* 0x000fda000782c0ff */
[----:B------:R-:W-:Y:S05]  /*18080*/  @P1 BRA `(.L_x_562) ;  /* 0xfffffff400241947 */ /* 0x000fea000383ffff */
[----:B------:R-:W-:Y:S05]  /*18090*/  BSYNC B0 ;  /* 0x0000000000007941 */ /* 0x000fea0003800000 */
.L_x_550:
[----:B------:R-:W-:-:S03]  /*180a0*/  UMOV UR7, 0xffffffff ;  /* 0xffffffff00077882 */ /* 0x000fc60000000000 */
[----:B------:R-:W-:Y:S05]  /*180b0*/  BRA.DIV UR7, `(.L_x_563) ;  /* 0x0000000607187947 */ /* 0x000fea000b800000 */
[----:B------:R-:W-:-:S13]  /*180c0*/  ELECT P6, URZ, PT ;  /* 0x00000000003f782f */ /* 0x000fda00038c0000 */
.L_x_577:
[----:B------:R-:W-:Y:S04]  /*180d0*/  BSSY B0, `(.L_x_564) ;  /* 0x000002c000007945 */ /* 0x000fe80003800000 */
[----:B------:R-:W-:Y:S05]  /*180e0*/  @!P6 BRA `(.L_x_565) ;  /* 0x0000000000a8e947 */ /* 0x000fea0003800000 */
[----:B------:R-:W-:-:S04]  /*180f0*/  ULOP3.LUT UR7, UR40, 0x2, URZ, 0xfc, !UPT ;  /* 0x0000000228077892 */ /* 0x000fc8000f8efc3f */
[----:B------:R-:W-:-:S06]  /*18100*/  UISETP.NE.AND UP0, UPT, UR7, 0x3, UPT ;  /* 0x000000030700788c */ /* 0x000fcc000bf05270 */
[----:B------:R-:W-:-:S13]  /*18110*/  PLOP3.LUT P0, PT, PT, PT, UP0, 0x80, 0x0 ;  /* 0x000000000000781c */ /* 0x000fda0003f0f008 */
[----:B------:R-:W-:Y:S05]  /*18120*/  @!P0 BRA `(.L_x_566) ;  /* 0x0000000000048947 */ /* 0x000fea0003800000 */
[----:B------:R-:W-:Y:S01]  /*18130*/  BPT.TRAP 0x1 ;  /* 0x000000040000795c */ /* 0x000fe20000300000 */
.L_x_566:
[----:B------:R-:W0:Y:S01]  /*18140*/  S2R R3, SR_CgaCtaId ;  /* 0x0000000000037919 */ /* 0x000e220000008800 */
[----:B------:R-:W-:-:S04]  /*18150*/  MOV R2, 0x400 ;  /* 0x0000040000027802 */ /* 0x000fc80000000f00 */
[----:B0-----:R-:W-:Y:S02]  /*18160*/  LEA R3, R3, R2, 0x18 ;  /* 0x0000000203037211 */ /* 0x001fe400078ec0ff */
[----:B------:R-:W-:-:S03]  /*18170*/  SHF.L.U32 R2, R0, 0x1f, RZ ;  /* 0x0000001f00027819 */ /* 0x000fc600000006ff */
[----:B------:R-:W-:-:S05]  /*18180*/  VIADD R3, R3, 0x20 ;  /* 0x0000002003037836 */ /* 0x000fca0000000000 */
[----:B------:R-:W-:-:S04]  /*18190*/  LEA R5, R6, R3, 0x3 ;  /* 0x0000000306057211 */ /* 0x000fc800078e18ff */
[----:B------:R-:W0:Y:S02]  /*181a0*/  SYNCS.PHASECHK.TRANS64.TRYWAIT P0, [R5+URZ], R2 ;  /* 0x00000002050075a7 */ /* 0x000e24000800017f */
[----:B0-----:R-:W-:Y:S05]  /*181b0*/  @!P0 BRA `(.L_x_567) ;  /* 0x0000000000f88947 */ /* 0x001fea0003800000 */
.L_x_578:
[----:B------:R-:W-:-:S05]  /*181c0*/  VIADD R6, R6, 0x1 ;  /* 0x0000000106067836 */ /* 0x000fca0000000000 */
[----:B------:R-:W-:-:S04]  /*181d0*/  ISETP.NE.AND P0, PT, R6, 0x4, PT ;  /* 0x000000040600780c */ /* 0x000fc80003f05270 */
[----:B0-----:R-:W-:Y:S02]  /*181e0*/  SEL R5, RZ, 0x1, P0 ;  /* 0x00000001ff057807 */ /* 0x001fe40000000000 */
[----:B------:R-:W-:Y:S02]  /*181f0*/  SEL R6, R6, RZ, P0 ;  /* 0x000000ff06067207 */ /* 0x000fe40000000000 */
[----:B------:R-:W-:Y:S02]  /*18200*/  LOP3.LUT R5, R0, R5, RZ, 0x3c, !PT ;  /* 0x0000000500057212 */ /* 0x000fe400078e3cff */
[----:B------:R-:W-:Y:S02]  /*18210*/  LEA R7, R6, R3, 0x3 ;  /* 0x0000000306077211 */ /* 0x000fe400078e18ff */
[----:B------:R-:W-:-:S04]  /*18220*/  SHF.L.U32 R0, R5, 0x1f, RZ ;  /* 0x0000001f05007819 */ /* 0x000fc800000006ff */
[----:B------:R-:W0:Y:S02]  /*18230*/  SYNCS.PHASECHK.TRANS64.TRYWAIT P0, [R7+URZ], R0 ;  /* 0x00000000070075a7 */ /* 0x000e24000800017f */
[----:B0-----:R-:W-:Y:S05]  /*18240*/  @!P0 BRA `(.L_x_568) ;  /* 0x0000000000e88947 */ /* 0x001fea0003800000 */
.L_x_579:
[----:B0-----:R-:W-:-:S05]  /*18250*/  VIADD R0, R6, 0x1 ;  /* 0x0000000106007836 */ /* 0x001fca0000000000 */
[----:B------:R-:W-:-:S04]  /*18260*/  ISETP.NE.AND P0, PT, R0, 0x4, PT ;  /* 0x000000040000780c */ /* 0x000fc80003f05270 */
[----:B------:R-:W-:Y:S02]  /*18270*/  SEL R2, RZ, 0x1, P0 ;  /* 0x00000001ff027807 */ /* 0x000fe40000000000 */
[----:B------:R-:W-:Y:S02]  /*18280*/  SEL R4, R0, RZ, P0 ;  /* 0x000000ff00047207 */ /* 0x000fe40000000000 */
[----:B------:R-:W-:Y:S02]  /*18290*/  LOP3.LUT R5, R5, R2, RZ, 0x3c, !PT ;  /* 0x0000000205057212 */ /* 0x000fe400078e3cff */
[----:B------:R-:W-:Y:S02]  /*182a0*/  LEA R7, R4, R3, 0x3 ;  /* 0x0000000304077211 */ /* 0x000fe400078e18ff */
[----:B------:R-:W-:-:S04]  /*182b0*/  SHF.L.U32 R0, R5, 0x1f, RZ ;  /* 0x0000001f05007819 */ /* 0x000fc800000006ff */
[----:B------:R-:W0:Y:S02]  /*182c0*/  SYNCS.PHASECHK.TRANS64.TRYWAIT P0, [R7+URZ], R0 ;  /* 0x00000000070075a7 */ /* 0x000e24000800017f */
[----:B0-----:R-:W-:Y:S05]  /*182d0*/  @!P0 BRA `(.L_x_569) ;  /* 0x0000000000d88947 */ /* 0x001fea0003800000 */
.L_x_580:
[----:B0-----:R-:W-:-:S05]  /*182e0*/  VIADD R0, R4, 0x1 ;  /* 0x0000000104007836 */ /* 0x001fca0000000000 */
[----:B------:R-:W-:-:S04]  /*182f0*/  ISETP.NE.AND P0, PT, R0, 0x4, PT ;  /* 0x000000040000780c */ /* 0x000fc80003f05270 */
[----:B------:R-:W-:Y:S02]  /*18300*/  SEL R2, RZ, 0x1, P0 ;  /* 0x00000001ff027807 */ /* 0x000fe40000000000 */
[----:B------:R-:W-:Y:S02]  /*18310*/  SEL R0, R0, RZ, P0 ;  /* 0x000000ff00007207 */ /* 0x000fe40000000000 */
[----:B------:R-:W-:Y:S02]  /*18320*/  LOP3.LUT R2, R5, R2, RZ, 0x3c, !PT ;  /* 0x0000000205027212 */ /* 0x000fe400078e3cff */
[----:B------:R-:W-:Y:S02]  /*18330*/  LEA R3, R0, R3, 0x3 ;  /* 0x0000000300037211 */ /* 0x000fe400078e18ff */
[----:B------:R-:W-:-:S07]  /*18340*/  SHF.L.U32 R0, R2, 0x1f, RZ ;  /* 0x0000001f02007819 */ /* 0x000fce00000006ff */
.L_x_570:
[----:B0-----:R0:W1:Y:S02]  /*18350*/  SYNCS.PHASECHK.TRANS64.TRYWAIT P0, [R3+URZ], R0 ;  /* 0x00000000030075a7 */ /* 0x001064000800017f */
[----:B-1----:R-:W-:Y:S05]  /*18360*/  @!P0 NANOSLEEP.SYNCS 0x989680 ;  /* 0x009896800000895d */ /* 0x002fea0003900000 */
[----:B------:R-:W1:Y:S02]  /*18370*/  @!P0 SYNCS.PHASECHK.TRANS64 P0, [R3+URZ], R0 ;  /* 0x00000000030085a7 */ /* 0x000e64000800007f */
[----:B-1----:R-:W-:Y:S05]  /*18380*/  @!P0 BRA `(.L_x_570) ;  /* 0xfffffffc00f08947 */ /* 0x002fea000383ffff */
.L_x_565:
[----:B------:R-:W-:Y:S05]  /*18390*/  BSYNC B0 ;  /* 0x0000000000007941 */ /* 0x000fea0003800000 */
.L_x_564:
[----:B------:R-:W-:Y:S05]  /*183a0*/  EXIT ;  /* 0x000000000000794d */ /* 0x000fea0003800000 */
.L_x_17:
[----:B-1----:R1:W3:Y:S02]  /*183b0*/  SYNCS.PHASECHK.TRANS64.TRYWAIT P1, [R3+URZ], R2 ;  /* 0x00000002030075a7 */ /* 0x0022e4000802017f */
[----:B---3--:R-:W-:Y:S05]  /*183c0*/  @!P1 NANOSLEEP.SYNCS 0x989680 ;  /* 0x009896800000995d */ /* 0x008fea0003900000 */
[----:B------:R-:W3:Y:S02]  /*183d0*/  @!P1 SYNCS.PHASECHK.TRANS64 P1, [R3+URZ], R2 ;  /* 0x00000002030095a7 */ /* 0x000ee4000802007f */
[----:B---3--:R-:W-:Y:S05]  /*183e0*/  @!P1 BRA `(.L_x_17) ;  /* 0xfffffffc00f09947 */ /* 0x008fea000383ffff */
[----:B------:R-:W-:Y:S05]  /*183f0*/  BRA `(.L_x_16) ;  /* 0xfffffe90001c7947 */ /* 0x000fea000383ffff */
.L_x_22:
[----:B-1----:R1:W2:Y:S02]  /*18400*/  SYNCS.PHASECHK.TRANS64.TRYWAIT P1, [R2+URZ], R3 ;  /* 0x00000003020075a7 */ /* 0x0022a4000802017f */
[----:B--2---:R-:W-:Y:S05]  /*18410*/  @!P1 NANOSLEEP.SYNCS 0x989680 ;  /* 0x009896800000995d */ /* 0x004fea0003900000 */
[----:B------:R-:W2:Y:S02]  /*18420*/  @!P1 SYNCS.PHASECHK.TRANS64 P1, [R2+URZ], R3 ;  /* 0x00000003020095a7 */ /* 0x000ea4000802007f */
[----:B--2---:R-:W-:Y:S05]  /*18430*/  @!P1 BRA `(.L_x_22) ;  /* 0xfffffffc00f09947 */ /* 0x004fea000383ffff */
[----:B------:R-:W-:Y:S05]  /*18440*/  BRA `(.L_x_21) ;  /* 0xfffffec400987947 */ /* 0x000fea000383ffff */
.L_x_551:
[----:B------:R-:W-:Y:S01]  /*18450*/  BSSY B1, `(.L_x_571) ;  /* 0x0000006000017945 */ /* 0x000fe20003800000 */
[----:B------:R-:W-:-:S07]  /*18460*/  IMAD.MOV.U32 R15, RZ, RZ, -0x1 ;  /* 0xffffffffff0f7424 */ /* 0x000fce00078e00ff */
[----:B------:R-:W-:Y:S05]  /*18470*/  WARPSYNC.COLLECTIVE R15, `(.L_x_572) ;  /* 0x000000000f0c7348 */ /* 0x000fea0003c00000 */
[----:B------:R-:W-:Y:S02]  /*18480*/  ELECT P6, UR62, PT ;  /* 0x00000000003e782f */ /* 0x000fe400038c0000 */
[----:B------:R-:W-:Y:S01]  /*18490*/  MOV R14, UR62 ;  /* 0x0000003e000e7c02 */ /* 0x000fe20008000f00 */
[----:B------:R-:W-:Y:S10]  /*184a0*/  ENDCOLLECTIVE ;  /* 0x000000000000791b */ /* 0x000ff40003800000 */
.L_x_572:
[----:B------:R-:W-:Y:S05]  /*184b0*/  BSYNC B1 ;  /* 0x0000000000017941 */ /* 0x000fea0003800000 */
.L_x_571:
[----:B------:R-:W-:Y:S05]  /*184c0*/  BRA `(.L_x_573) ;  /* 0xfffffff000207947 */ /* 0x000fea000383ffff */
.L_x_554:
[----:B0-----:R0:W1:Y:S02]  /*184d0*/  SYNCS.PHASECHK.TRANS64.TRYWAIT P1, [R10+URZ+0x20], R5 ;  /* 0x000020050a0075a7 */ /* 0x001064000802017f */
[----:B-1----:R-:W-:Y:S05]  /*184e0*/  @!P1 NANOSLEEP.SYNCS 0x989680 ;  /* 0x009896800000995d */ /* 0x002fea0003900000 */
[----:B------:R-:W1:Y:S02]  /*184f0*/  @!P1 SYNCS.PHASECHK.TRANS64 P1, [R10+URZ+0x20], R5 ;  /* 0x000020050a0095a7 */ /* 0x000e64000802007f */
[----:B-1----:R-:W-:Y:S05]  /*18500*/  @!P1 BRA `(.L_x_554) ;  /* 0xfffffffc00f09947 */ /* 0x002fea000383ffff */
[----:B------:R-:W-:Y:S05]  /*18510*/  BRA `(.L_x_574) ;  /* 0xfffffff000547947 */ /* 0x000fea000383ffff */
.L_x_563:
[----:B------:R-:W-:Y:S01]  /*18520*/  BSSY B0, `(.L_x_575) ;  /* 0x0000006000007945 */ /* 0x000fe20003800000 */
[----:B------:R-:W-:-:S07]  /*18530*/  MOV R15, 0xffffffff ;  /* 0xffffffff000f7802 */ /* 0x000fce0000000f00 */
[----:B------:R-:W-:Y:S05]  /*18540*/  WARPSYNC.COLLECTIVE R15, `(.L_x_576) ;  /* 0x000000000f0c7348 */ /* 0x000fea0003c00000 */
[----:B------:R-:W-:Y:S02]  /*18550*/  ELECT P6, UR62, PT ;  /* 0x00000000003e782f */ /* 0x000fe400038c0000 */
[----:B------:R-:W-:Y:S01]  /*18560*/  MOV R14, UR62 ;  /* 0x0000003e000e7c02 */ /* 0x000fe20008000f00 */
[----:B------:R-:W-:Y:S10]  /*18570*/  ENDCOLLECTIVE ;  /* 0x000000000000791b */ /* 0x000ff40003800000 */
.L_x_576:
[----:B------:R-:W-:Y:S05]  /*18580*/  BSYNC B0 ;  /* 0x0000000000007941 */ /* 0x000fea0003800000 */
.L_x_575:
[----:B------:R-:W-:Y:S05]  /*18590*/  BRA `(.L_x_577) ;  /* 0xfffffff800cc7947 */ /* 0x000fea000383ffff */
.L_x_567:
[----:B0-----:R0:W1:Y:S02]  /*185a0*/  SYNCS.PHASECHK.TRANS64.TRYWAIT P0, [R5+URZ], R2 ;  /* 0x00000002050075a7 */ /* 0x001064000800017f */
[----:B-1----:R-:W-:Y:S05]  /*185b0*/  @!P0 NANOSLEEP.SYNCS 0x989680 ;  /* 0x009896800000895d */ /* 0x002fea0003900000 */
[----:B------:R-:W1:Y:S02]  /*185c0*/  @!P0 SYNCS.PHASECHK.TRANS64 P0, [R5+URZ], R2 ;  /* 0x00000002050085a7 */ /* 0x000e64000800007f */
[----:B-1----:R-:W-:Y:S05]  /*185d0*/  @!P0 BRA `(.L_x_567) ;  /* 0xfffffffc00f08947 */ /* 0x002fea000383ffff */
[----:B------:R-:W-:Y:S05]  /*185e0*/  BRA `(.L_x_578) ;  /* 0xfffffff800f47947 */ /* 0x000fea000383ffff */
.L_x_568:
[----:B0-----:R0:W1:Y:S02]  /*185f0*/  SYNCS.PHASECHK.TRANS64.TRYWAIT P0, [R7+URZ], R0 ;  /* 0x00000000070075a7 */ /* 0x001064000800017f */
[----:B-1----:R-:W-:Y:S05]  /*18600*/  @!P0 NANOSLEEP.SYNCS 0x989680 ;  /* 0x009896800000895d */ /* 0x002fea0003900000 */
[----:B------:R-:W1:Y:S02]  /*18610*/  @!P0 SYNCS.PHASECHK.TRANS64 P0, [R7+URZ], R0 ;  /* 0x00000000070085a7 */ /* 0x000e64000800007f */
[----:B-1----:R-:W-:Y:S05]  /*18620*/  @!P0 BRA `(.L_x_568) ;  /* 0xfffffffc00f08947 */ /* 0x002fea000383ffff */
[----:B------:R-:W-:Y:S05]  /*18630*/  BRA `(.L_x_579) ;  /* 0xfffffffc00047947 */ /* 0x000fea000383ffff */
.L_x_569:
[----:B0-----:R0:W1:Y:S02]  /*18640*/  SYNCS.PHASECHK.TRANS64.TRYWAIT P0, [R7+URZ], R0 ;  /* 0x00000000070075a7 */ /* 0x001064000800017f */
[----:B-1----:R-:W-:Y:S05]  /*18650*/  @!P0 NANOSLEEP.SYNCS 0x989680 ;  /* 0x009896800000895d */ /* 0x002fea0003900000 */
[----:B------:R-:W1:Y:S02]  /*18660*/  @!P0 SYNCS.PHASECHK.TRANS64 P0, [R7+URZ], R0 ;  /* 0x00000000070085a7 */ /* 0x000e64000800007f */
[----:B-1----:R-:W-:Y:S05]  /*18670*/  @!P0 BRA `(.L_x_569) ;  /* 0xfffffffc00f08947 */ /* 0x002fea000383ffff */
[----:B------:R-:W-:Y:S05]  /*18680*/  BRA `(.L_x_580) ;  /* 0xfffffffc00147947 */ /* 0x000fea000383ffff */
.L_x_581:
[----:B------:R-:W-:-:S00]  /*18690*/  BRA `(.L_x_581) ;  /* 0xfffffffc00fc7947 */ /* 0x000fc0000383ffff */
[----:B------:R-:W-:-:S00]  /*186a0*/  NOP ;  /* 0x0000000000007918 */ /* 0x000fc00000000000 */
        /* <DEDUP_REMOVED lines=13> */
.L_x_582:


//--------------------- .nv.global.init           --------------------------
	.section	.nv.global.init,"aw",@progbits
.nv.global.init:
	.type		$str$22,@object
	.size		$str$22,($str$23 - $str$22)
$str$22:
        /*0000*/ 	.byte	0x6b, 0x5f, 0x74, 0x69, 0x6c, 0x65, 0x5f, 0x63, 0x6f, 0x75, 0x6e, 0x74, 0x20, 0x3e, 0x3d, 0x20
        /*0010*/ 	.byte	0x31, 0x00
	.type		$str$23,@object
	.size		$str$23,(__unnamed_1 - $str$23)
$str$23:
        /*0012*/ 	.byte	0x2f, 0x74, 0x6d, 0x70, 0x2f, 0x63, 0x75, 0x74, 0x6c, 0x61, 0x73, 0x73, 0x5f, 0x73, 0x77, 0x65
        /*0022*/ 	.byte	0x65, 0x70, 0x5f, 0x73, 0x72, 0x63, 0x2f, 0x69, 0x6e, 0x63, 0x6c, 0x75, 0x64, 0x65, 0x2f, 0x63
        /*0032*/ 	.byte	0x75, 0x74, 0x6c, 0x61, 0x73, 0x73, 0x2f, 0x67, 0x65, 0x6d, 0x6d, 0x2f, 0x63, 0x6f, 0x6c, 0x6c
        /*0042*/ 	.byte	0x65, 0x63, 0x74, 0x69, 0x76, 0x65, 0x2f, 0x73, 0x6d, 0x39, 0x30, 0x5f, 0x6d, 0x6d, 0x61, 0x5f
        /*0052*/ 	.byte	0x74, 0x6d, 0x61, 0x5f, 0x67, 0x6d, 0x6d, 0x61, 0x5f, 0x73, 0x73, 0x5f, 0x77, 0x61, 0x72, 0x70
        /*0062*/ 	.byte	0x73, 0x70, 0x65, 0x63, 0x69, 0x61, 0x6c, 0x69, 0x7a, 0x65, 0x64, 0x2e, 0x68, 0x70, 0x70, 0x00
	.type		__unnamed_1,@object
	.size		__unnamed_1,(.L_0 - __unnamed_1)
__unnamed_1:
        /* <DEDUP_REMOVED lines=173> */
        /*0b42*/ 	.byte	0x6e, 0x74, 0x69, 0x74, 0x79, 0x5d, 0x00
.L_0:


//--------------------- .nv.shared._ZN7cutlass13device_kernelINS_4gemm6kernel13GemmUniversalIN4cute5tupleIJiiiiEEENS1_10collective13CollectiveMmaINS1_34MainloopSm90TmaGmmaWarpSpecializedILi4ENS5_IJNS4_1CILi1EEESB_SB_EEENS1_35KernelTmaWarpSpecializedCooperativeEEENS5_IJNSA_ILi256EEESF_NSA_ILi128EEEEEEaNS5_IJlSB_lEEEaSI_NS4_8TiledMMAINS4_8MMA_AtomIJNS4_4SM904GMMA27MMA_64x256x32_S32S8S8_SS_TNEEEENS4_6LayoutINS5_IJNSA_ILi2EEESB_SB_EEENS5_IJSB_NSA_ILi0EEESS_EEEEENS5_IJNS4_10UnderscoreESV_SV_EEEEENS4_13SM90_TMA_LOADENS4_14ComposedLayoutINS4_7SwizzleILi3ELi4ELi3EEENS4_18smem_ptr_flag_bitsILi8EEENSP_INS5_IJNSA_ILi8EEESG_EEENS5_IJSG_SB_EEEEEEEvNS4_8identityESY_S18_vS19_EENS_8epilogue10collective6detail29Sm90TmaWarpSpecializedAdapterINS1C_15DefaultEpilogueIaSI_SI_NS1B_6thread17LinearCombinationIaLi1EiiLNS1G_9ScaleType4KindE0ELNS_15FloatRoundStyleE2EaEENS1_15EpilogueDefaultEEEEEvvEEEEvNT_6ParamsE --------------------------
	.section	.nv.shared._ZN7cutlass13device_kernelINS_4gemm6kernel13GemmUniversalIN4cute5tupleIJiiiiEEENS1_10collective13CollectiveMmaINS1_34MainloopSm90TmaGmmaWarpSpecializedILi4ENS5_IJNS4_1CILi1EEESB_SB_EEENS1_35KernelTmaWarpSpecializedCooperativeEEENS5_IJNSA_ILi256EEESF_NSA_ILi128EEEEEEaNS5_IJlSB_lEEEaSI_NS4_8TiledMMAINS4_8MMA_AtomIJNS4_4SM904GMMA27MMA_64x256x32_S32S8S8_SS_TNEEEENS4_6LayoutINS5_IJNSA_ILi2EEESB_SB_EEENS5_IJSB_NSA_ILi0EEESS_EEEEENS5_IJNS4_10UnderscoreESV_SV_EEEEENS4_13SM90_TMA_LOADENS4_14ComposedLayoutINS4_7SwizzleILi3ELi4ELi3EEENS4_18smem_ptr_flag_bitsILi8EEENSP_INS5_IJNSA_ILi8EEESG_EEENS5_IJSG_SB_EEEEEEEvNS4_8identityESY_S18_vS19_EENS_8epilogue10collective6detail29Sm90TmaWarpSpecializedAdapterINS1C_15DefaultEpilogueIaSI_SI_NS1B_6thread17LinearCombinationIaLi1EiiLNS1G_9ScaleType4KindE0ELNS_15FloatRoundStyleE2EaEENS1_15EpilogueDefaultEEEEEvvEEEEvNT_6ParamsE,"aw",@nobits
	.sectionflags	@""
	.align	16
	.zero		1024


//--------------------- .nv.shared.reserved.0     --------------------------
	.section	.nv.shared.reserved.0,"aw",@nobits
	.weak		__nv_reservedSMEM_offset_0_alias
	.size		__nv_reservedSMEM_offset_0_alias, 0, 0
	.other		__nv_reservedSMEM_offset_0_alias,@"STO_CUDA_RESERVED_SHARED STV_DEFAULT"
__nv_reservedSMEM_offset_0_alias:
	.zero		0


//--------------------- .nv.global                --------------------------
	.section	.nv.global,"aw",@nobits
.nv.global:
	.type		_ZN40_INTERNAL_9ccf9356_4_k_cu_a9fa0349_322214cute1_E,@object
	.size		_ZN40_INTERNAL_9ccf9356_4_k_cu_a9fa0349_322214cute1_E,(_ZN40_INTERNAL_9ccf9356_4_k_cu_a9fa0349_322214cuda3std3__45__cpo6cbeginE - _ZN40_INTERNAL_9ccf9356_4_k_cu_a9fa0349_322214cute1_E)
_ZN40_INTERNAL_9ccf9356_4_k_cu_a9fa0349_322214cute1_E:
	.zero		1
	.type		_ZN40_INTERNAL_9ccf9356_4_k_cu_a9fa0349_322214cuda3std3__45__cpo6cbeginE,@object
	.size		_ZN40_INTERNAL_9ccf9356_4_k_cu_a9fa0349_322214cuda3std3__45__cpo6cbeginE,(_ZN40_INTERNAL_9ccf9356_4_k_cu_a9fa0349_322214cuda3std3__48in_placeE - _ZN40_INTERNAL_9ccf9356_4_k_cu_a9fa0349_322214cuda3std3__45__cpo6cbeginE)
_ZN40_INTERNAL_9ccf9356_4_k_cu_a9fa0349_322214cuda3std3__45__cpo6cbeginE:
	.zero		1
	.type		_ZN40_INTERNAL_9ccf9356_4_k_cu_a9fa0349_322214cuda3std3__48in_placeE,@object
	.size		_ZN40_INTERNAL_9ccf9356_4_k_cu_a9fa0349_322214cuda3std3__48in_placeE,(_ZN40_INTERNAL_9ccf9356_4_k_cu_a9fa0349_322214cuda3std6ranges3__45__cpo9iter_moveE - _ZN40_INTERNAL_9ccf9356_4_k_cu_a9fa0349_322214cuda3std3__48in_placeE)
_ZN40_INTERNAL_9ccf9356_4_k_cu_a9fa0349_322214cuda3std3__48in_placeE:
	.zero		1
	.type		_ZN40_INTERNAL_9ccf9356_4_k_cu_a9fa0349_322214cuda3std6ranges3__45__cpo9iter_moveE,@object
	.size		_ZN40_INTERNAL_9ccf9356_4_k_cu_a9fa0349_322214cuda3std6ranges3__45__cpo9iter_moveE,(_ZN40_INTERNAL_9ccf9356_4_k_cu_a9fa0349_322214cuda3std3__45__cpo5beginE - _ZN40_INTERNAL_9ccf9356_4_k_cu_a9fa0349_322214cuda3std6ranges3__45__cpo9iter_moveE)
_ZN40_INTERNAL_9ccf9356_4_k_cu_a9fa0349_322214cuda3std6ranges3__45__cpo9iter_moveE:
	.zero		1
	.type		_ZN40_INTERNAL_9ccf9356_4_k_cu_a9fa0349_322214cuda3std3__45__cpo5beginE,@object
	.size		_ZN40_INTERNAL_9ccf9356_4_k_cu_a9fa0349_322214cuda3std3__45__cpo5beginE,(_ZN40_INTERNAL_9ccf9356_4_k_cu_a9fa0349_322214cuda3std3__442_GLOBAL__N__9ccf9356_4_k_cu_a9fa0349_322216ignoreE - _ZN40_INTERNAL_9ccf9356_4_k_cu_a9fa0349_322214cuda3std3__45__cpo5beginE)
_ZN40_INTERNAL_9ccf9356_4_k_cu_a9fa0349_322214cuda3std3__45__cpo5beginE:
	.zero		1
	.type		_ZN40_INTERNAL_9ccf9356_4_k_cu_a9fa0349_322214cuda3std3__442_GLOBAL__N__9ccf9356_4_k_cu_a9fa0349_322216ignoreE,@object
	.size		_ZN40_INTERNAL_9ccf9356_4_k_cu_a9fa0349_322214cuda3std3__442_GLOBAL__N__9ccf9356_4_k_cu_a9fa0349_322216ignoreE,(_ZN40_INTERNAL_9ccf9356_4_k_cu_a9fa0349_322214cute7productE - _ZN40_INTERNAL_9ccf9356_4_k_cu_a9fa0349_322214cuda3std3__442_GLOBAL__N__9ccf9356_4_k_cu_a9fa0349_322216ignoreE)
_ZN40_INTERNAL_9ccf9356_4_k_cu_a9fa0349_322214cuda3std3__442_GLOBAL__N__9ccf9356_4_k_cu_a9fa0349_322216ignoreE:
	.zero		1
	.type		_ZN40_INTERNAL_9ccf9356_4_k_cu_a9fa0349_322214cute7productE,@object
	.size		_ZN40_INTERNAL_9ccf9356_4_k_cu_a9fa0349_322214cute7productE,(_ZN40_INTERNAL_9ccf9356_4_k_cu_a9fa0349_322214cuda3std3__45__cpo3endE - _ZN40_INTERNAL_9ccf9356_4_k_cu_a9fa0349_322214cute7productE)
_ZN40_INTERNAL_9ccf9356_4_k_cu_a9fa0349_322214cute7productE:
	.zero		1
	.type		_ZN40_INTERNAL_9ccf9356_4_k_cu_a9fa0349_322214cuda3std3__45__cpo3endE,@object
	.size		_ZN40_INTERNAL_9ccf9356_4_k_cu_a9fa0349_322214cuda3std3__45__cpo3endE,(_ZN40_INTERNAL_9ccf9356_4_k_cu_a9fa0349_322214cuda3std3__419piecewise_constructE - _ZN40_INTERNAL_9ccf9356_4_k_cu_a9fa0349_322214cuda3std3__45__cpo3endE)
_ZN40_INTERNAL_9ccf9356_4_k_cu_a9fa0349_322214cuda3std3__45__cpo3endE:
	.zero		1
	.type		_ZN40_INTERNAL_9ccf9356_4_k_cu_a9fa0349_322214cuda3std3__419piecewise_constructE,@object
	.size		_ZN40_INTERNAL_9ccf9356_4_k_cu_a9fa0349_322214cuda3std3__419piecewise_constructE,(_ZN40_INTERNAL_9ccf9356_4_k_cu_a9fa0349_322214cuda3std3__45__cpo4cendE - _ZN40_INTERNAL_9ccf9356_4_k_cu_a9fa0349_322214cuda3std3__419piecewise_constructE)
_ZN40_INTERNAL_9ccf9356_4_k_cu_a9fa0349_322214cuda3std3__419piecewise_constructE:
	.zero		1
	.type		_ZN40_INTERNAL_9ccf9356_4_k_cu_a9fa0349_322214cuda3std3__45__cpo4cendE,@object
	.size		_ZN40_INTERNAL_9ccf9356_4_k_cu_a9fa0349_322214cuda3std3__45__cpo4cendE,(_ZN40_INTERNAL_9ccf9356_4_k_cu_a9fa0349_322214cuda3std6ranges3__45__cpo4swapE - _ZN40_INTERNAL_9ccf9356_4_k_cu_a9fa0349_322214cuda3std3__45__cpo4cendE)
_ZN40_INTERNAL_9ccf9356_4_k_cu_a9fa0349_322214cuda3std3__45__cpo4cendE:
	.zero		1
	.type		_ZN40_INTERNAL_9ccf9356_4_k_cu_a9fa0349_322214cuda3std6ranges3__45__cpo4swapE,@object
	.size		_ZN40_INTERNAL_9ccf9356_4_k_cu_a9fa0349_322214cuda3std6ranges3__45__cpo4swapE,(.L_8 - _ZN40_INTERNAL_9ccf9356_4_k_cu_a9fa0349_322214cuda3std6ranges3__45__cpo4swapE)
_ZN40_INTERNAL_9ccf9356_4_k_cu_a9fa0349_322214cuda3std6ranges3__45__cpo4swapE:
	.zero		1
.L_8:


//--------------------- .nv.constant0._ZN7cutlass13device_kernelINS_4gemm6kernel13GemmUniversalIN4cute5tupleIJiiiiEEENS1_10collective13CollectiveMmaINS1_34MainloopSm90TmaGmmaWarpSpecializedILi4ENS5_IJNS4_1CILi1EEESB_SB_EEENS1_35KernelTmaWarpSpecializedCooperativeEEENS5_IJNSA_ILi256EEESF_NSA_ILi128EEEEEEaNS5_IJlSB_lEEEaSI_NS4_8TiledMMAINS4_8MMA_AtomIJNS4_4SM904GMMA27MMA_64x256x32_S32S8S8_SS_TNEEEENS4_6LayoutINS5_IJNSA_ILi2EEESB_SB_EEENS5_IJSB_NSA_ILi0EEESS_EEEEENS5_IJNS4_10UnderscoreESV_SV_EEEEENS4_13SM90_TMA_LOADENS4_14ComposedLayoutINS4_7SwizzleILi3ELi4ELi3EEENS4_18smem_ptr_flag_bitsILi8EEENSP_INS5_IJNSA_ILi8EEESG_EEENS5_IJSG_SB_EEEEEEEvNS4_8identityESY_S18_vS19_EENS_8epilogue10collective6detail29Sm90TmaWarpSpecializedAdapterINS1C_15DefaultEpilogueIaSI_SI_NS1B_6thread17LinearCombinationIaLi1EiiLNS1G_9ScaleType4KindE0ELNS_15FloatRoundStyleE2EaEENS1_15EpilogueDefaultEEEEEvvEEEEvNT_6ParamsE --------------------------
	.section	.nv.constant0._ZN7cutlass13device_kernelINS_4gemm6kernel13GemmUniversalIN4cute5tupleIJiiiiEEENS1_10collective13CollectiveMmaINS1_34MainloopSm90TmaGmmaWarpSpecializedILi4ENS5_IJNS4_1CILi1EEESB_SB_EEENS1_35KernelTmaWarpSpecializedCooperativeEEENS5_IJNSA_ILi256EEESF_NSA_ILi128EEEEEEaNS5_IJlSB_lEEEaSI_NS4_8TiledMMAINS4_8MMA_AtomIJNS4_4SM904GMMA27MMA_64x256x32_S32S8S8_SS_TNEEEENS4_6LayoutINS5_IJNSA_ILi2EEESB_SB_EEENS5_IJSB_NSA_ILi0EEESS_EEEEENS5_IJNS4_10UnderscoreESV_SV_EEEEENS4_13SM90_TMA_LOADENS4_14ComposedLayoutINS4_7SwizzleILi3ELi4ELi3EEENS4_18smem_ptr_flag_bitsILi8EEENSP_INS5_IJNSA_ILi8EEESG_EEENS5_IJSG_SB_EEEEEEEvNS4_8identityESY_S18_vS19_EENS_8epilogue10collective6detail29Sm90TmaWarpSpecializedAdapterINS1C_15DefaultEpilogueIaSI_SI_NS1B_6thread17LinearCombinationIaLi1EiiLNS1G_9ScaleType4KindE0ELNS_15FloatRoundStyleE2EaEENS1_15EpilogueDefaultEEEEEvvEEEEvNT_6ParamsE,"a",@progbits
	.sectionflags	@""
	.align	4
.nv.constant0._ZN7cutlass13device_kernelINS_4gemm6kernel13GemmUniversalIN4cute5tupleIJiiiiEEENS1_10collective13CollectiveMmaINS1_34MainloopSm90TmaGmmaWarpSpecializedILi4ENS5_IJNS4_1CILi1EEESB_SB_EEENS1_35KernelTmaWarpSpecializedCooperativeEEENS5_IJNSA_ILi256EEESF_NSA_ILi128EEEEEEaNS5_IJlSB_lEEEaSI_NS4_8TiledMMAINS4_8MMA_AtomIJNS4_4SM904GMMA27MMA_64x256x32_S32S8S8_SS_TNEEEENS4_6LayoutINS5_IJNSA_ILi2EEESB_SB_EEENS5_IJSB_NSA_ILi0EEESS_EEEEENS5_IJNS4_10UnderscoreESV_SV_EEEEENS4_13SM90_TMA_LOADENS4_14ComposedLayoutINS4_7SwizzleILi3ELi4ELi3EEENS4_18smem_ptr_flag_bitsILi8EEENSP_INS5_IJNSA_ILi8EEESG_EEENS5_IJSG_SB_EEEEEEEvNS4_8identityESY_S18_vS19_EENS_8epilogue10collective6detail29Sm90TmaWarpSpecializedAdapterINS1C_15DefaultEpilogueIaSI_SI_NS1B_6thread17LinearCombinationIaLi1EiiLNS1G_9ScaleType4KindE0ELNS_15FloatRoundStyleE2EaEENS1_15EpilogueDefaultEEEEEvvEEEEvNT_6ParamsE:
	.zero		1664


//--------------------- SYMBOLS --------------------------

	.type		.nv.reservedSmem.offset0,@object
	.size		.nv.reservedSmem.offset0,0x4
	.type		__assertfail,@function
